//
// Generated by NVIDIA NVVM Compiler
//
// Compiler Build ID: CL-36424714
// Cuda compilation tools, release 13.0, V13.0.88
// Based on NVVM 20.0.0
//

.version 9.0
.target sm_100
.address_size 64

	// .globl	_Z11compute_sumPKfPfi
.extern .shared .align 16 .b8 sdata[];

.visible .entry _Z11compute_sumPKfPfi(
	.param .u64 .ptr .align 1 _Z11compute_sumPKfPfi_param_0,
	.param .u64 .ptr .align 1 _Z11compute_sumPKfPfi_param_1,
	.param .u32 _Z11compute_sumPKfPfi_param_2
)
{
	.reg .pred 	%p<27>;
	.reg .b32 	%r<89>;
	.reg .b32 	%f<101>;
	.reg .b64 	%rd<21>;

	ld.param.u64 	%rd3, [_Z11compute_sumPKfPfi_param_0];
	ld.param.u64 	%rd2, [_Z11compute_sumPKfPfi_param_1];
	ld.param.u32 	%r26, [_Z11compute_sumPKfPfi_param_2];
	cvta.to.global.u64 	%rd1, %rd3;
	mov.u32 	%r27, %ctaid.x;
	mov.u32 	%r1, %ntid.x;
	mov.u32 	%r2, %tid.x;
	mad.lo.s32 	%r3, %r27, %r1, %r2;
	and.b32  	%r4, %r2, 31;
	mov.u32 	%r28, %nctaid.x;
	mul.lo.s32 	%r5, %r1, %r28;
	shr.s32 	%r29, %r26, 31;
	shr.u32 	%r30, %r29, 30;
	add.s32 	%r31, %r26, %r30;
	shr.s32 	%r6, %r31, 2;
	setp.ge.s32 	%p1, %r3, %r6;
	mov.f32 	%f99, 0f00000000;
	@%p1 bra 	$L__BB0_7;
	add.s32 	%r32, %r3, %r5;
	max.s32 	%r33, %r6, %r32;
	setp.lt.s32 	%p2, %r32, %r6;
	selp.u32 	%r34, 1, 0, %p2;
	add.s32 	%r35, %r32, %r34;
	sub.s32 	%r36, %r33, %r35;
	div.u32 	%r37, %r36, %r5;
	add.s32 	%r7, %r37, %r34;
	and.b32  	%r38, %r7, 3;
	setp.eq.s32 	%p3, %r38, 3;
	mov.f32 	%f99, 0f00000000;
	mov.u32 	%r83, %r3;
	@%p3 bra 	$L__BB0_4;
	add.s32 	%r39, %r7, 1;
	and.b32  	%r40, %r39, 3;
	neg.s32 	%r81, %r40;
	mov.f32 	%f99, 0f00000000;
	mov.u32 	%r83, %r3;
$L__BB0_3:
	.pragma "nounroll";
	mul.wide.s32 	%rd4, %r83, 16;
	add.s64 	%rd5, %rd1, %rd4;
	ld.global.nc.v4.f32 	{%f23, %f24, %f25, %f26}, [%rd5];
	add.f32 	%f27, %f23, %f24;
	add.f32 	%f28, %f27, %f25;
	add.f32 	%f29, %f28, %f26;
	add.f32 	%f99, %f99, %f29;
	add.s32 	%r83, %r83, %r5;
	add.s32 	%r81, %r81, 1;
	setp.ne.s32 	%p4, %r81, 0;
	@%p4 bra 	$L__BB0_3;
$L__BB0_4:
	setp.lt.u32 	%p5, %r7, 3;
	@%p5 bra 	$L__BB0_7;
	mul.wide.s32 	%rd8, %r5, 16;
	shl.b32 	%r41, %r5, 2;
$L__BB0_6:
	mul.wide.s32 	%rd6, %r83, 16;
	add.s64 	%rd7, %rd1, %rd6;
	ld.global.nc.v4.f32 	{%f30, %f31, %f32, %f33}, [%rd7];
	add.f32 	%f34, %f30, %f31;
	add.f32 	%f35, %f34, %f32;
	add.f32 	%f36, %f35, %f33;
	add.f32 	%f37, %f99, %f36;
	add.s64 	%rd9, %rd7, %rd8;
	ld.global.nc.v4.f32 	{%f38, %f39, %f40, %f41}, [%rd9];
	add.f32 	%f42, %f38, %f39;
	add.f32 	%f43, %f42, %f40;
	add.f32 	%f44, %f43, %f41;
	add.f32 	%f45, %f37, %f44;
	add.s64 	%rd10, %rd9, %rd8;
	ld.global.nc.v4.f32 	{%f46, %f47, %f48, %f49}, [%rd10];
	add.f32 	%f50, %f46, %f47;
	add.f32 	%f51, %f50, %f48;
	add.f32 	%f52, %f51, %f49;
	add.f32 	%f53, %f45, %f52;
	add.s64 	%rd11, %rd10, %rd8;
	ld.global.nc.v4.f32 	{%f54, %f55, %f56, %f57}, [%rd11];
	add.f32 	%f58, %f54, %f55;
	add.f32 	%f59, %f58, %f56;
	add.f32 	%f60, %f59, %f57;
	add.f32 	%f99, %f53, %f60;
	add.s32 	%r83, %r41, %r83;
	setp.lt.s32 	%p6, %r83, %r6;
	@%p6 bra 	$L__BB0_6;
$L__BB0_7:
	shl.b32 	%r42, %r6, 2;
	add.s32 	%r87, %r42, %r3;
	setp.ge.s32 	%p7, %r87, %r26;
	@%p7 bra 	$L__BB0_14;
	add.s32 	%r43, %r87, %r5;
	max.s32 	%r44, %r26, %r43;
	setp.lt.s32 	%p8, %r43, %r26;
	selp.u32 	%r45, 1, 0, %p8;
	add.s32 	%r46, %r43, %r45;
	sub.s32 	%r47, %r44, %r46;
	div.u32 	%r48, %r47, %r5;
	add.s32 	%r17, %r48, %r45;
	and.b32  	%r49, %r17, 3;
	setp.eq.s32 	%p9, %r49, 3;
	@%p9 bra 	$L__BB0_11;
	add.s32 	%r50, %r17, 1;
	and.b32  	%r51, %r50, 3;
	neg.s32 	%r85, %r51;
$L__BB0_10:
	.pragma "nounroll";
	mul.wide.s32 	%rd12, %r87, 4;
	add.s64 	%rd13, %rd1, %rd12;
	ld.global.nc.f32 	%f62, [%rd13];
	add.f32 	%f99, %f99, %f62;
	add.s32 	%r87, %r87, %r5;
	add.s32 	%r85, %r85, 1;
	setp.ne.s32 	%p10, %r85, 0;
	@%p10 bra 	$L__BB0_10;
$L__BB0_11:
	setp.lt.u32 	%p11, %r17, 3;
	@%p11 bra 	$L__BB0_14;
	mul.wide.s32 	%rd16, %r5, 4;
	shl.b32 	%r52, %r5, 2;
$L__BB0_13:
	mul.wide.s32 	%rd14, %r87, 4;
	add.s64 	%rd15, %rd1, %rd14;
	ld.global.nc.f32 	%f63, [%rd15];
	add.f32 	%f64, %f99, %f63;
	add.s64 	%rd17, %rd15, %rd16;
	ld.global.nc.f32 	%f65, [%rd17];
	add.f32 	%f66, %f64, %f65;
	add.s64 	%rd18, %rd17, %rd16;
	ld.global.nc.f32 	%f67, [%rd18];
	add.f32 	%f68, %f66, %f67;
	add.s64 	%rd19, %rd18, %rd16;
	ld.global.nc.f32 	%f69, [%rd19];
	add.f32 	%f99, %f68, %f69;
	add.s32 	%r87, %r52, %r87;
	setp.lt.s32 	%p12, %r87, %r26;
	@%p12 bra 	$L__BB0_13;
$L__BB0_14:
	mov.b32 	%r53, %f99;
	shfl.sync.down.b32	%r54|%p13, %r53, 16, 31, -1;
	mov.b32 	%f70, %r54;
	add.f32 	%f71, %f99, %f70;
	mov.b32 	%r55, %f71;
	shfl.sync.down.b32	%r56|%p14, %r55, 8, 31, -1;
	mov.b32 	%f72, %r56;
	add.f32 	%f73, %f71, %f72;
	mov.b32 	%r57, %f73;
	shfl.sync.down.b32	%r58|%p15, %r57, 4, 31, -1;
	mov.b32 	%f74, %r58;
	add.f32 	%f75, %f73, %f74;
	mov.b32 	%r59, %f75;
	shfl.sync.down.b32	%r60|%p16, %r59, 2, 31, -1;
	mov.b32 	%f76, %r60;
	add.f32 	%f77, %f75, %f76;
	mov.b32 	%r61, %f77;
	shfl.sync.down.b32	%r62|%p17, %r61, 1, 31, -1;
	mov.b32 	%f78, %r62;
	add.f32 	%f15, %f77, %f78;
	setp.ne.s32 	%p18, %r4, 0;
	@%p18 bra 	$L__BB0_16;
	shr.u32 	%r63, %r2, 3;
	and.b32  	%r64, %r63, 124;
	mov.u32 	%r65, sdata;
	add.s32 	%r66, %r65, %r64;
	st.shared.f32 	[%r66], %f15;
$L__BB0_16:
	bar.sync 	0;
	setp.gt.u32 	%p19, %r2, 31;
	@%p19 bra 	$L__BB0_21;
	shr.u32 	%r67, %r1, 5;
	setp.ge.u32 	%p20, %r2, %r67;
	mov.f32 	%f100, 0f00000000;
	@%p20 bra 	$L__BB0_19;
	shl.b32 	%r68, %r4, 2;
	mov.u32 	%r69, sdata;
	add.s32 	%r70, %r69, %r68;
	ld.shared.f32 	%f100, [%r70];
$L__BB0_19:
	mov.b32 	%r71, %f100;
	shfl.sync.down.b32	%r72|%p21, %r71, 16, 31, -1;
	mov.b32 	%f80, %r72;
	add.f32 	%f81, %f100, %f80;
	mov.b32 	%r73, %f81;
	shfl.sync.down.b32	%r74|%p22, %r73, 8, 31, -1;
	mov.b32 	%f82, %r74;
	add.f32 	%f83, %f81, %f82;
	mov.b32 	%r75, %f83;
	shfl.sync.down.b32	%r76|%p23, %r75, 4, 31, -1;
	mov.b32 	%f84, %r76;
	add.f32 	%f85, %f83, %f84;
	mov.b32 	%r77, %f85;
	shfl.sync.down.b32	%r78|%p24, %r77, 2, 31, -1;
	mov.b32 	%f86, %r78;
	add.f32 	%f87, %f85, %f86;
	mov.b32 	%r79, %f87;
	shfl.sync.down.b32	%r80|%p25, %r79, 1, 31, -1;
	mov.b32 	%f88, %r80;
	add.f32 	%f18, %f87, %f88;
	setp.ne.s32 	%p26, %r2, 0;
	@%p26 bra 	$L__BB0_21;
	cvta.to.global.u64 	%rd20, %rd2;
	atom.global.add.f32 	%f89, [%rd20], %f18;
$L__BB0_21:
	ret;

}
	// .globl	_Z16compute_variancePKffPfi
.visible .entry _Z16compute_variancePKffPfi(
	.param .u64 .ptr .align 1 _Z16compute_variancePKffPfi_param_0,
	.param .f32 _Z16compute_variancePKffPfi_param_1,
	.param .u64 .ptr .align 1 _Z16compute_variancePKffPfi_param_2,
	.param .u32 _Z16compute_variancePKffPfi_param_3
)
{
	.reg .pred 	%p<27>;
	.reg .b32 	%r<89>;
	.reg .b32 	%f<132>;
	.reg .b64 	%rd<21>;

	ld.param.u64 	%rd3, [_Z16compute_variancePKffPfi_param_0];
	ld.param.f32 	%f19, [_Z16compute_variancePKffPfi_param_1];
	ld.param.u64 	%rd2, [_Z16compute_variancePKffPfi_param_2];
	ld.param.u32 	%r26, [_Z16compute_variancePKffPfi_param_3];
	cvta.to.global.u64 	%rd1, %rd3;
	mov.u32 	%r27, %ctaid.x;
	mov.u32 	%r1, %ntid.x;
	mov.u32 	%r2, %tid.x;
	mad.lo.s32 	%r3, %r27, %r1, %r2;
	and.b32  	%r4, %r2, 31;
	mov.u32 	%r28, %nctaid.x;
	mul.lo.s32 	%r5, %r1, %r28;
	shr.s32 	%r29, %r26, 31;
	shr.u32 	%r30, %r29, 30;
	add.s32 	%r31, %r26, %r30;
	shr.s32 	%r6, %r31, 2;
	setp.ge.s32 	%p1, %r3, %r6;
	mov.f32 	%f130, 0f00000000;
	@%p1 bra 	$L__BB1_7;
	add.s32 	%r32, %r3, %r5;
	max.s32 	%r33, %r6, %r32;
	setp.lt.s32 	%p2, %r32, %r6;
	selp.u32 	%r34, 1, 0, %p2;
	add.s32 	%r35, %r32, %r34;
	sub.s32 	%r36, %r33, %r35;
	div.u32 	%r37, %r36, %r5;
	add.s32 	%r7, %r37, %r34;
	and.b32  	%r38, %r7, 3;
	setp.eq.s32 	%p3, %r38, 3;
	mov.f32 	%f130, 0f00000000;
	mov.u32 	%r83, %r3;
	@%p3 bra 	$L__BB1_4;
	add.s32 	%r39, %r7, 1;
	and.b32  	%r40, %r39, 3;
	neg.s32 	%r81, %r40;
	mov.f32 	%f130, 0f00000000;
	mov.u32 	%r83, %r3;
$L__BB1_3:
	.pragma "nounroll";
	mul.wide.s32 	%rd4, %r83, 16;
	add.s64 	%rd5, %rd1, %rd4;
	ld.global.nc.v4.f32 	{%f24, %f25, %f26, %f27}, [%rd5];
	sub.f32 	%f28, %f24, %f19;
	sub.f32 	%f29, %f25, %f19;
	sub.f32 	%f30, %f26, %f19;
	sub.f32 	%f31, %f27, %f19;
	mul.f32 	%f32, %f29, %f29;
	fma.rn.f32 	%f33, %f28, %f28, %f32;
	fma.rn.f32 	%f34, %f30, %f30, %f33;
	fma.rn.f32 	%f35, %f31, %f31, %f34;
	add.f32 	%f130, %f130, %f35;
	add.s32 	%r83, %r83, %r5;
	add.s32 	%r81, %r81, 1;
	setp.ne.s32 	%p4, %r81, 0;
	@%p4 bra 	$L__BB1_3;
$L__BB1_4:
	setp.lt.u32 	%p5, %r7, 3;
	@%p5 bra 	$L__BB1_7;
	mul.wide.s32 	%rd8, %r5, 16;
	shl.b32 	%r41, %r5, 2;
$L__BB1_6:
	mul.wide.s32 	%rd6, %r83, 16;
	add.s64 	%rd7, %rd1, %rd6;
	ld.global.nc.v4.f32 	{%f36, %f37, %f38, %f39}, [%rd7];
	sub.f32 	%f40, %f36, %f19;
	sub.f32 	%f41, %f37, %f19;
	sub.f32 	%f42, %f38, %f19;
	sub.f32 	%f43, %f39, %f19;
	mul.f32 	%f44, %f41, %f41;
	fma.rn.f32 	%f45, %f40, %f40, %f44;
	fma.rn.f32 	%f46, %f42, %f42, %f45;
	fma.rn.f32 	%f47, %f43, %f43, %f46;
	add.f32 	%f48, %f130, %f47;
	add.s64 	%rd9, %rd7, %rd8;
	ld.global.nc.v4.f32 	{%f49, %f50, %f51, %f52}, [%rd9];
	sub.f32 	%f53, %f49, %f19;
	sub.f32 	%f54, %f50, %f19;
	sub.f32 	%f55, %f51, %f19;
	sub.f32 	%f56, %f52, %f19;
	mul.f32 	%f57, %f54, %f54;
	fma.rn.f32 	%f58, %f53, %f53, %f57;
	fma.rn.f32 	%f59, %f55, %f55, %f58;
	fma.rn.f32 	%f60, %f56, %f56, %f59;
	add.f32 	%f61, %f48, %f60;
	add.s64 	%rd10, %rd9, %rd8;
	ld.global.nc.v4.f32 	{%f62, %f63, %f64, %f65}, [%rd10];
	sub.f32 	%f66, %f62, %f19;
	sub.f32 	%f67, %f63, %f19;
	sub.f32 	%f68, %f64, %f19;
	sub.f32 	%f69, %f65, %f19;
	mul.f32 	%f70, %f67, %f67;
	fma.rn.f32 	%f71, %f66, %f66, %f70;
	fma.rn.f32 	%f72, %f68, %f68, %f71;
	fma.rn.f32 	%f73, %f69, %f69, %f72;
	add.f32 	%f74, %f61, %f73;
	add.s64 	%rd11, %rd10, %rd8;
	ld.global.nc.v4.f32 	{%f75, %f76, %f77, %f78}, [%rd11];
	sub.f32 	%f79, %f75, %f19;
	sub.f32 	%f80, %f76, %f19;
	sub.f32 	%f81, %f77, %f19;
	sub.f32 	%f82, %f78, %f19;
	mul.f32 	%f83, %f80, %f80;
	fma.rn.f32 	%f84, %f79, %f79, %f83;
	fma.rn.f32 	%f85, %f81, %f81, %f84;
	fma.rn.f32 	%f86, %f82, %f82, %f85;
	add.f32 	%f130, %f74, %f86;
	add.s32 	%r83, %r41, %r83;
	setp.lt.s32 	%p6, %r83, %r6;
	@%p6 bra 	$L__BB1_6;
$L__BB1_7:
	shl.b32 	%r42, %r6, 2;
	add.s32 	%r87, %r42, %r3;
	setp.ge.s32 	%p7, %r87, %r26;
	@%p7 bra 	$L__BB1_14;
	add.s32 	%r43, %r87, %r5;
	max.s32 	%r44, %r26, %r43;
	setp.lt.s32 	%p8, %r43, %r26;
	selp.u32 	%r45, 1, 0, %p8;
	add.s32 	%r46, %r43, %r45;
	sub.s32 	%r47, %r44, %r46;
	div.u32 	%r48, %r47, %r5;
	add.s32 	%r17, %r48, %r45;
	and.b32  	%r49, %r17, 3;
	setp.eq.s32 	%p9, %r49, 3;
	@%p9 bra 	$L__BB1_11;
	add.s32 	%r50, %r17, 1;
	and.b32  	%r51, %r50, 3;
	neg.s32 	%r85, %r51;
$L__BB1_10:
	.pragma "nounroll";
	mul.wide.s32 	%rd12, %r87, 4;
	add.s64 	%rd13, %rd1, %rd12;
	ld.global.nc.f32 	%f88, [%rd13];
	sub.f32 	%f89, %f88, %f19;
	fma.rn.f32 	%f130, %f89, %f89, %f130;
	add.s32 	%r87, %r87, %r5;
	add.s32 	%r85, %r85, 1;
	setp.ne.s32 	%p10, %r85, 0;
	@%p10 bra 	$L__BB1_10;
$L__BB1_11:
	setp.lt.u32 	%p11, %r17, 3;
	@%p11 bra 	$L__BB1_14;
	mul.wide.s32 	%rd16, %r5, 4;
	shl.b32 	%r52, %r5, 2;
$L__BB1_13:
	mul.wide.s32 	%rd14, %r87, 4;
	add.s64 	%rd15, %rd1, %rd14;
	ld.global.nc.f32 	%f90, [%rd15];
	sub.f32 	%f91, %f90, %f19;
	fma.rn.f32 	%f92, %f91, %f91, %f130;
	add.s64 	%rd17, %rd15, %rd16;
	ld.global.nc.f32 	%f93, [%rd17];
	sub.f32 	%f94, %f93, %f19;
	fma.rn.f32 	%f95, %f94, %f94, %f92;
	add.s64 	%rd18, %rd17, %rd16;
	ld.global.nc.f32 	%f96, [%rd18];
	sub.f32 	%f97, %f96, %f19;
	fma.rn.f32 	%f98, %f97, %f97, %f95;
	add.s64 	%rd19, %rd18, %rd16;
	ld.global.nc.f32 	%f99, [%rd19];
	sub.f32 	%f100, %f99, %f19;
	fma.rn.f32 	%f130, %f100, %f100, %f98;
	add.s32 	%r87, %r52, %r87;
	setp.lt.s32 	%p12, %r87, %r26;
	@%p12 bra 	$L__BB1_13;
$L__BB1_14:
	mov.b32 	%r53, %f130;
	shfl.sync.down.b32	%r54|%p13, %r53, 16, 31, -1;
	mov.b32 	%f101, %r54;
	add.f32 	%f102, %f130, %f101;
	mov.b32 	%r55, %f102;
	shfl.sync.down.b32	%r56|%p14, %r55, 8, 31, -1;
	mov.b32 	%f103, %r56;
	add.f32 	%f104, %f102, %f103;
	mov.b32 	%r57, %f104;
	shfl.sync.down.b32	%r58|%p15, %r57, 4, 31, -1;
	mov.b32 	%f105, %r58;
	add.f32 	%f106, %f104, %f105;
	mov.b32 	%r59, %f106;
	shfl.sync.down.b32	%r60|%p16, %r59, 2, 31, -1;
	mov.b32 	%f107, %r60;
	add.f32 	%f108, %f106, %f107;
	mov.b32 	%r61, %f108;
	shfl.sync.down.b32	%r62|%p17, %r61, 1, 31, -1;
	mov.b32 	%f109, %r62;
	add.f32 	%f15, %f108, %f109;
	setp.ne.s32 	%p18, %r4, 0;
	@%p18 bra 	$L__BB1_16;
	shr.u32 	%r63, %r2, 3;
	and.b32  	%r64, %r63, 124;
	mov.u32 	%r65, sdata;
	add.s32 	%r66, %r65, %r64;
	st.shared.f32 	[%r66], %f15;
$L__BB1_16:
	bar.sync 	0;
	setp.gt.u32 	%p19, %r2, 31;
	@%p19 bra 	$L__BB1_21;
	shr.u32 	%r67, %r1, 5;
	setp.ge.u32 	%p20, %r2, %r67;
	mov.f32 	%f131, 0f00000000;
	@%p20 bra 	$L__BB1_19;
	shl.b32 	%r68, %r4, 2;
	mov.u32 	%r69, sdata;
	add.s32 	%r70, %r69, %r68;
	ld.shared.f32 	%f131, [%r70];
$L__BB1_19:
	mov.b32 	%r71, %f131;
	shfl.sync.down.b32	%r72|%p21, %r71, 16, 31, -1;
	mov.b32 	%f111, %r72;
	add.f32 	%f112, %f131, %f111;
	mov.b32 	%r73, %f112;
	shfl.sync.down.b32	%r74|%p22, %r73, 8, 31, -1;
	mov.b32 	%f113, %r74;
	add.f32 	%f114, %f112, %f113;
	mov.b32 	%r75, %f114;
	shfl.sync.down.b32	%r76|%p23, %r75, 4, 31, -1;
	mov.b32 	%f115, %r76;
	add.f32 	%f116, %f114, %f115;
	mov.b32 	%r77, %f116;
	shfl.sync.down.b32	%r78|%p24, %r77, 2, 31, -1;
	mov.b32 	%f117, %r78;
	add.f32 	%f118, %f116, %f117;
	mov.b32 	%r79, %f118;
	shfl.sync.down.b32	%r80|%p25, %r79, 1, 31, -1;
	mov.b32 	%f119, %r80;
	add.f32 	%f18, %f118, %f119;
	setp.ne.s32 	%p26, %r2, 0;
	@%p26 bra 	$L__BB1_21;
	cvta.to.global.u64 	%rd20, %rd2;
	atom.global.add.f32 	%f120, [%rd20], %f18;
$L__BB1_21:
	ret;

}


// ===== COMPILED SASS (sm_100) =====

	.target	sm_100

	.elftype	@"ET_EXEC"


//--------------------- .note.nv.tkinfo           --------------------------
	.section	.note.nv.tkinfo,"",@"SHT_NOTE"
	.sectionflags	@"SHF_NOTE_NV_TKINFO"
	.tkinfo
        /*0018*/ 	.word	0x00000002
        /*0030*/ 	.string	""
        /*0030*/ 	.string	"ptxas"
        /*0030*/ 	.string	"Cuda compilation tools, release 13.0, V13.0.88"
        /*0030*/ 	.string	"Build cuda_13.0.r13.0/compiler.36424714_0"
        /*0030*/ 	.string	"-arch sm_100 -m 64 "



//--------------------- .note.nv.cuinfo           --------------------------
	.section	.note.nv.cuinfo,"",@"SHT_NOTE"
	.sectionflags	@"SHF_NOTE_NV_CUINFO"
        /*0018*/ 	.short	0x0002
        /*001a*/ 	.short	0x0064
        /*001c*/ 	.short	0x0082
	.zero		2


//--------------------- .nv.info                  --------------------------
	.section	.nv.info,"",@"SHT_CUDA_INFO"
	.align	4


	//----- nvinfo : EIATTR_REGCOUNT
	.align		4
        /*0000*/ 	.byte	0x04, 0x2f
        /*0002*/ 	.short	(.L_1 - .L_0)
	.align		4
.L_0:
        /*0004*/ 	.word	index@(_Z11compute_sumPKfPfi)
        /*0008*/ 	.word	0x00000020


	//----- nvinfo : EIATTR_FRAME_SIZE
	.align		4
.L_1:
        /*000c*/ 	.byte	0x04, 0x11
        /*000e*/ 	.short	(.L_3 - .L_2)
	.align		4
.L_2:
        /*0010*/ 	.word	index@(_Z11compute_sumPKfPfi)
        /*0014*/ 	.word	0x00000000


	//----- nvinfo : EIATTR_REGCOUNT
	.align		4
.L_3:
        /*0018*/ 	.byte	0x04, 0x2f
        /*001a*/ 	.short	(.L_5 - .L_4)
	.align		4
.L_4:
        /*001c*/ 	.word	index@(_Z16compute_variancePKffPfi)
        /*0020*/ 	.word	0x00000020


	//----- nvinfo : EIATTR_FRAME_SIZE
	.align		4
.L_5:
        /*0024*/ 	.byte	0x04, 0x11
        /*0026*/ 	.short	(.L_7 - .L_6)
	.align		4
.L_6:
        /*0028*/ 	.word	index@(_Z16compute_variancePKffPfi)
        /*002c*/ 	.word	0x00000000


	//----- nvinfo : EIATTR_MIN_STACK_SIZE
	.align		4
.L_7:
        /*0030*/ 	.byte	0x04, 0x12
        /*0032*/ 	.short	(.L_9 - .L_8)
	.align		4
.L_8:
        /*0034*/ 	.word	index@(_Z16compute_variancePKffPfi)
        /*0038*/ 	.word	0x00000000


	//----- nvinfo : EIATTR_MIN_STACK_SIZE
	.align		4
.L_9:
        /*003c*/ 	.byte	0x04, 0x12
        /*003e*/ 	.short	(.L_11 - .L_10)
	.align		4
.L_10:
        /*0040*/ 	.word	index@(_Z11compute_sumPKfPfi)
        /*0044*/ 	.word	0x00000000
.L_11:


//--------------------- .nv.compat                --------------------------
	.section	.nv.compat,"",@"SHT_CUDA_COMPAT_INFO"
	.align	4
        /*0000*/ 	.byte	0x02, 0x09, 0x00, 0x00, 0x02, 0x02, 0x01, 0x00, 0x02, 0x05, 0x05, 0x00, 0x03, 0x07, 0x01, 0x01
        /*0010*/ 	.byte	0x02, 0x03, 0x00, 0x00, 0x02, 0x06, 0x01, 0x00, 0x04, 0x0b, 0x08, 0x00, 0x09, 0x00, 0x00, 0x00
        /*0020*/ 	.byte	0x00, 0x00, 0x00, 0x00


//--------------------- .nv.info._Z16compute_variancePKffPfi --------------------------
	.section	.nv.info._Z16compute_variancePKffPfi,"",@"SHT_CUDA_INFO"
	.sectionflags	@""
	.align	4


	//----- nvinfo : EIATTR_CUDA_API_VERSION
	.align		4
        /*0000*/ 	.byte	0x04, 0x37
        /*0002*/ 	.short	(.L_13 - .L_12)
.L_12:
        /*0004*/ 	.word	0x00000082


	//----- nvinfo : EIATTR_KPARAM_INFO
	.align		4
.L_13:
        /*0008*/ 	.byte	0x04, 0x17
        /*000a*/ 	.short	(.L_15 - .L_14)
.L_14:
        /*000c*/ 	.word	0x00000000
        /*0010*/ 	.short	0x0003
        /*0012*/ 	.short	0x0018
        /*0014*/ 	.byte	0x00, 0xf0, 0x11, 0x00


	//----- nvinfo : EIATTR_KPARAM_INFO
	.align		4
.L_15:
        /*0018*/ 	.byte	0x04, 0x17
        /*001a*/ 	.short	(.L_17 - .L_16)
.L_16:
        /*001c*/ 	.word	0x00000000
        /*0020*/ 	.short	0x0002
        /*0022*/ 	.short	0x0010
        /*0024*/ 	.byte	0x00, 0xf5, 0x21, 0x00


	//----- nvinfo : EIATTR_KPARAM_INFO
	.align		4
.L_17:
        /*0028*/ 	.byte	0x04, 0x17
        /*002a*/ 	.short	(.L_19 - .L_18)
.L_18:
        /*002c*/ 	.word	0x00000000
        /*0030*/ 	.short	0x0001
        /*0032*/ 	.short	0x0008
        /*0034*/ 	.byte	0x00, 0xf0, 0x11, 0x00


	//----- nvinfo : EIATTR_KPARAM_INFO
	.align		4
.L_19:
        /*0038*/ 	.byte	0x04, 0x17
        /*003a*/ 	.short	(.L_21 - .L_20)
.L_20:
        /*003c*/ 	.word	0x00000000
        /*0040*/ 	.short	0x0000
        /*0042*/ 	.short	0x0000
        /*0044*/ 	.byte	0x00, 0xf5, 0x21, 0x00


	//----- nvinfo : EIATTR_SPARSE_MMA_MASK
	.align		4
.L_21:
        /*0048*/ 	.byte	0x03, 0x50
        /*004a*/ 	.short	0x0000


	//----- nvinfo : EIATTR_MAXREG_COUNT
	.align		4
        /*004c*/ 	.byte	0x03, 0x1b
        /*004e*/ 	.short	0x00ff


	//----- nvinfo : EIATTR_NUM_BARRIERS
	.align		4
        /*0050*/ 	.byte	0x02, 0x4c
        /*0052*/ 	.byte	0x01
	.zero		1


	//----- nvinfo : EIATTR_MERCURY_ISA_VERSION
	.align		4
        /*0054*/ 	.byte	0x03, 0x5f
        /*0056*/ 	.short	0x0101


	//----- nvinfo : EIATTR_COOP_GROUP_MASK_REGIDS
	.align		4
        /*0058*/ 	.byte	0x04, 0x29
        /*005a*/ 	.short	(.L_23 - .L_22)


	//   ....[0]....
.L_22:
        /*005c*/ 	.word	0xffffffff


	//   ....[1]....
        /*0060*/ 	.word	0xffffffff


	//   ....[2]....
        /*0064*/ 	.word	0xffffffff


	//   ....[3]....
        /*0068*/ 	.word	0xffffffff


	//   ....[4]....
        /*006c*/ 	.word	0xffffffff


	//   ....[5]....
        /*0070*/ 	.word	0xffffffff


	//   ....[6]....
        /*0074*/ 	.word	0xffffffff


	//   ....[7]....
        /*0078*/ 	.word	0xffffffff


	//   ....[8]....
        /*007c*/ 	.word	0xffffffff


	//   ....[9]....
        /*0080*/ 	.word	0xffffffff


	//----- nvinfo : EIATTR_COOP_GROUP_INSTR_OFFSETS
	.align		4
.L_23:
        /*0084*/ 	.byte	0x04, 0x28
        /*0086*/ 	.short	(.L_25 - .L_24)


	//   ....[0]....
.L_24:
        /*0088*/ 	.word	0x00000c00


	//   ....[1]....
        /*008c*/ 	.word	0x00000c70


	//   ....[2]....
        /*0090*/ 	.word	0x00000cc0


	//   ....[3]....
        /*0094*/ 	.word	0x00000ce0


	//   ....[4]....
        /*0098*/ 	.word	0x00000d00


	//   ....[5]....
        /*009c*/ 	.word	0x00000de0


	//   ....[6]....
        /*00a0*/ 	.word	0x00000e00


	//   ....[7]....
        /*00a4*/ 	.word	0x00000e20


	//   ....[8]....
        /*00a8*/ 	.word	0x00000e40


	//   ....[9]....
        /*00ac*/ 	.word	0x00000e60


	//----- nvinfo : EIATTR_VRC_CTA_INIT_COUNT
	.align		4
.L_25:
        /*00b0*/ 	.byte	0x02, 0x4a
	.zero		1
	.zero		1


	//----- nvinfo : EIATTR_EXIT_INSTR_OFFSETS
	.align		4
        /*00b4*/ 	.byte	0x04, 0x1c
        /*00b6*/ 	.short	(.L_27 - .L_26)


	//   ....[0]....
.L_26:
        /*00b8*/ 	.word	0x00000d40


	//   ....[1]....
        /*00bc*/ 	.word	0x00000e70


	//   ....[2]....
        /*00c0*/ 	.word	0x00000eb0


	//----- nvinfo : EIATTR_CRS_STACK_SIZE
	.align		4
.L_27:
        /*00c4*/ 	.byte	0x04, 0x1e
        /*00c6*/ 	.short	(.L_29 - .L_28)
.L_28:
        /*00c8*/ 	.word	0x00000000


	//----- nvinfo : EIATTR_CBANK_PARAM_SIZE
	.align		4
.L_29:
        /*00cc*/ 	.byte	0x03, 0x19
        /*00ce*/ 	.short	0x001c


	//----- nvinfo : EIATTR_PARAM_CBANK
	.align		4
        /*00d0*/ 	.byte	0x04, 0x0a
        /*00d2*/ 	.short	(.L_31 - .L_30)
	.align		4
.L_30:
        /*00d4*/ 	.word	index@(.nv.constant0._Z16compute_variancePKffPfi)
        /*00d8*/ 	.short	0x0380
        /*00da*/ 	.short	0x001c


	//----- nvinfo : EIATTR_SW_WAR
	.align		4
.L_31:
        /*00dc*/ 	.byte	0x04, 0x36
        /*00de*/ 	.short	(.L_33 - .L_32)
.L_32:
        /*00e0*/ 	.word	0x00000008
.L_33:


//--------------------- .nv.info._Z11compute_sumPKfPfi --------------------------
	.section	.nv.info._Z11compute_sumPKfPfi,"",@"SHT_CUDA_INFO"
	.sectionflags	@""
	.align	4


	//----- nvinfo : EIATTR_CUDA_API_VERSION
	.align		4
        /*0000*/ 	.byte	0x04, 0x37
        /*0002*/ 	.short	(.L_35 - .L_34)
.L_34:
        /*0004*/ 	.word	0x00000082


	//----- nvinfo : EIATTR_KPARAM_INFO
	.align		4
.L_35:
        /*0008*/ 	.byte	0x04, 0x17
        /*000a*/ 	.short	(.L_37 - .L_36)
.L_36:
        /*000c*/ 	.word	0x00000000
        /*0010*/ 	.short	0x0002
        /*0012*/ 	.short	0x0010
        /*0014*/ 	.byte	0x00, 0xf0, 0x11, 0x00


	//----- nvinfo : EIATTR_KPARAM_INFO
	.align		4
.L_37:
        /*0018*/ 	.byte	0x04, 0x17
        /*001a*/ 	.short	(.L_39 - .L_38)
.L_38:
        /*001c*/ 	.word	0x00000000
        /*0020*/ 	.short	0x0001
        /*0022*/ 	.short	0x0008
        /*0024*/ 	.byte	0x00, 0xf5, 0x21, 0x00


	//----- nvinfo : EIATTR_KPARAM_INFO
	.align		4
.L_39:
        /*0028*/ 	.byte	0x04, 0x17
        /*002a*/ 	.short	(.L_41 - .L_40)
.L_40:
        /*002c*/ 	.word	0x00000000
        /*0030*/ 	.short	0x0000
        /*0032*/ 	.short	0x0000
        /*0034*/ 	.byte	0x00, 0xf5, 0x21, 0x00


	//----- nvinfo : EIATTR_SPARSE_MMA_MASK
	.align		4
.L_41:
        /*0038*/ 	.byte	0x03, 0x50
        /*003a*/ 	.short	0x0000


	//----- nvinfo : EIATTR_MAXREG_COUNT
	.align		4
        /*003c*/ 	.byte	0x03, 0x1b
        /*003e*/ 	.short	0x00ff


	//----- nvinfo : EIATTR_NUM_BARRIERS
	.align		4
        /*0040*/ 	.byte	0x02, 0x4c
        /*0042*/ 	.byte	0x01
	.zero		1


	//----- nvinfo : EIATTR_MERCURY_ISA_VERSION
	.align		4
        /*0044*/ 	.byte	0x03, 0x5f
        /*0046*/ 	.short	0x0101


	//----- nvinfo : EIATTR_COOP_GROUP_MASK_REGIDS
	.align		4
        /*0048*/ 	.byte	0x04, 0x29
        /*004a*/ 	.short	(.L_43 - .L_42)


	//   ....[0]....
.L_42:
        /*004c*/ 	.word	0xffffffff


	//   ....[1]....
        /*0050*/ 	.word	0xffffffff


	//   ....[2]....
        /*0054*/ 	.word	0xffffffff


	//   ....[3]....
        /*0058*/ 	.word	0xffffffff


	//   ....[4]....
        /*005c*/ 	.word	0xffffffff


	//   ....[5]....
        /*0060*/ 	.word	0xffffffff


	//   ....[6]....
        /*0064*/ 	.word	0xffffffff


	//   ....[7]....
        /*0068*/ 	.word	0xffffffff


	//   ....[8]....
        /*006c*/ 	.word	0xffffffff


	//   ....[9]....
        /*0070*/ 	.word	0xffffffff


	//----- nvinfo : EIATTR_COOP_GROUP_INSTR_OFFSETS
	.align		4
.L_43:
        /*0074*/ 	.byte	0x04, 0x28
        /*0076*/ 	.short	(.L_45 - .L_44)


	//   ....[0]....
.L_44:
        /*0078*/ 	.word	0x000009e0


	//   ....[1]....
        /*007c*/ 	.word	0x00000a50


	//   ....[2]....
        /*0080*/ 	.word	0x00000aa0


	//   ....[3]....
        /*0084*/ 	.word	0x00000ac0


	//   ....[4]....
        /*0088*/ 	.word	0x00000ae0


	//   ....[5]....
        /*008c*/ 	.word	0x00000bc0


	//   ....[6]....
        /*0090*/ 	.word	0x00000be0


	//   ....[7]....
        /*0094*/ 	.word	0x00000c00


	//   ....[8]....
        /*0098*/ 	.word	0x00000c20


	//   ....[9]....
        /*009c*/ 	.word	0x00000c40


	//----- nvinfo : EIATTR_VRC_CTA_INIT_COUNT
	.align		4
.L_45:
        /*00a0*/ 	.byte	0x02, 0x4a
	.zero		1
	.zero		1


	//----- nvinfo : EIATTR_EXIT_INSTR_OFFSETS
	.align		4
        /*00a4*/ 	.byte	0x04, 0x1c
        /*00a6*/ 	.short	(.L_47 - .L_46)


	//   ....[0]....
.L_46:
        /*00a8*/ 	.word	0x00000b20


	//   ....[1]....
        /*00ac*/ 	.word	0x00000c50


	//   ....[2]....
        /*00b0*/ 	.word	0x00000c90


	//----- nvinfo : EIATTR_CRS_STACK_SIZE
	.align		4
.L_47:
        /*00b4*/ 	.byte	0x04, 0x1e
        /*00b6*/ 	.short	(.L_49 - .L_48)
.L_48:
        /*00b8*/ 	.word	0x00000000


	//----- nvinfo : EIATTR_CBANK_PARAM_SIZE
	.align		4
.L_49:
        /*00bc*/ 	.byte	0x03, 0x19
        /*00be*/ 	.short	0x0014


	//----- nvinfo : EIATTR_PARAM_CBANK
	.align		4
        /*00c0*/ 	.byte	0x04, 0x0a
        /*00c2*/ 	.short	(.L_51 - .L_50)
	.align		4
.L_50:
        /*00c4*/ 	.word	index@(.nv.constant0._Z11compute_sumPKfPfi)
        /*00c8*/ 	.short	0x0380
        /*00ca*/ 	.short	0x0014


	//----- nvinfo : EIATTR_SW_WAR
	.align		4
.L_51:
        /*00cc*/ 	.byte	0x04, 0x36
        /*00ce*/ 	.short	(.L_53 - .L_52)
.L_52:
        /*00d0*/ 	.word	0x00000008
.L_53:


//--------------------- .nv.callgraph             --------------------------
	.section	.nv.callgraph,"",@"SHT_CUDA_CALLGRAPH"
	.align	4
	.sectionentsize	8
	.align		4
        /*0000*/ 	.word	0x00000000
	.align		4
        /*0004*/ 	.word	0xffffffff
	.align		4
        /*0008*/ 	.word	0x00000000
	.align		4
        /*000c*/ 	.word	0xfffffffe
	.align		4
        /*0010*/ 	.word	0x00000000
	.align		4
        /*0014*/ 	.word	0xfffffffd
	.align		4
        /*0018*/ 	.word	0x00000000
	.align		4
        /*001c*/ 	.word	0xfffffffc


//--------------------- .text._Z16compute_variancePKffPfi --------------------------
	.section	.text._Z16compute_variancePKffPfi,"ax",@progbits
	.align	128
        .global         _Z16compute_variancePKffPfi
        .type           _Z16compute_variancePKffPfi,@function
        .size           _Z16compute_variancePKffPfi,(.L_x_26 - _Z16compute_variancePKffPfi)
        .other          _Z16compute_variancePKffPfi,@"STO_CUDA_ENTRY STV_DEFAULT"
_Z16compute_variancePKffPfi:
.text._Z16compute_variancePKffPfi:
[----:B------:R-:W-:Y:S01]  /*0000*/  LDC R1, c[0x0][0x37c] ;  /* 0x0000df00ff017b82 */ /* 0x000fe20000000800 */
[----:B------:R-:W0:Y:S07]  /*0010*/  S2R R25, SR_TID.X ;  /* 0x0000000000197919 */ /* 0x000e2e0000002100 */
[----:B------:R-:W1:Y:S01]  /*0020*/  LDC R23, c[0x0][0x398] ;  /* 0x0000e600ff177b82 */ /* 0x000e620000000800 */
[----:B------:R-:W2:Y:S01]  /*0030*/  LDCU.64 UR4, c[0x0][0x358] ;  /* 0x00006b00ff0477ac */ /* 0x000ea20008000a00 */
[----:B------:R-:W-:Y:S01]  /*0040*/  BSSY.RECONVERGENT B0, `(.L_x_0) ;  /* 0x0000075000007945 */ /* 0x000fe20003800200 */
[----:B------:R-:W-:Y:S01]  /*0050*/  HFMA2 R3, -RZ, RZ, 0, 0 ;  /* 0x00000000ff037431 */ /* 0x000fe200000001ff */
[----:B------:R-:W3:Y:S04]  /*0060*/  LDCU UR8, c[0x0][0x388] ;  /* 0x00007100ff0877ac */ /* 0x000ee80008000800 */
[----:B------:R-:W4:Y:S01]  /*0070*/  S2UR UR6, SR_CTAID.X ;  /* 0x00000000000679c3 */ /* 0x000f220000002500 */
[----:B------:R-:W0:Y:S07]  /*0080*/  LDCU UR9, c[0x0][0x388] ;  /* 0x00007100ff0977ac */ /* 0x000e2e0008000800 */
[----:B------:R-:W4:Y:S01]  /*0090*/  LDC R22, c[0x0][0x360] ;  /* 0x0000d800ff167b82 */ /* 0x000f220000000800 */
[----:B------:R-:W5:Y:S01]  /*00a0*/  LDCU UR7, c[0x0][0x370] ;  /* 0x00006e00ff0777ac */ /* 0x000f620008000800 */
[----:B-1----:R-:W-:-:S04]  /*00b0*/  SHF.R.S32.HI R0, RZ, 0x1f, R23 ;  /* 0x0000001fff007819 */ /* 0x002fc80000011417 */
[----:B------:R-:W-:Y:S02]  /*00c0*/  LEA.HI R0, R0, R23, RZ, 0x2 ;  /* 0x0000001700007211 */ /* 0x000fe400078f10ff */
[----:B0-----:R-:W-:Y:S02]  /*00d0*/  LOP3.LUT R2, R25, 0x1f, RZ, 0xc0, !PT ;  /* 0x0000001f19027812 */ /* 0x001fe400078ec0ff */
[----:B------:R-:W-:Y:S01]  /*00e0*/  SHF.R.S32.HI R20, RZ, 0x2, R0 ;  /* 0x00000002ff147819 */ /* 0x000fe20000011400 */
[C---:B----4-:R-:W-:Y:S02]  /*00f0*/  IMAD R21, R22.reuse, UR6, R25 ;  /* 0x0000000616157c24 */ /* 0x050fe4000f8e0219 */
[----:B-----5:R-:W-:-:S03]  /*0100*/  IMAD R0, R22, UR7, RZ ;  /* 0x0000000716007c24 */ /* 0x020fc6000f8e02ff */
[----:B------:R-:W-:-:S13]  /*0110*/  ISETP.GE.AND P0, PT, R21, R20, PT ;  /* 0x000000141500720c */ /* 0x000fda0003f06270 */
[----:B--23--:R-:W-:Y:S05]  /*0120*/  @P0 BRA `(.L_x_1) ;  /* 0x0000000400980947 */ /* 0x00cfea0003800000 */
[----:B------:R-:W0:Y:S01]  /*0130*/  I2F.U32.RP R8, R0 ;  /* 0x0000000000087306 */ /* 0x000e220000209000 */
[-C--:B------:R-:W-:Y:S01]  /*0140*/  IADD3 R3, PT, PT, R21, R0.reuse, RZ ;  /* 0x0000000015037210 */ /* 0x080fe20007ffe0ff */
[----:B------:R-:W1:Y:S01]  /*0150*/  LDC.64 R28, c[0x0][0x380] ;  /* 0x0000e000ff1c7b82 */ /* 0x000e620000000a00 */
[----:B------:R-:W-:Y:S01]  /*0160*/  IADD3 R9, PT, PT, RZ, -R0, RZ ;  /* 0x80000000ff097210 */ /* 0x000fe20007ffe0ff */
[----:B------:R-:W-:Y:S01]  /*0170*/  BSSY.RECONVERGENT B1, `(.L_x_2) ;  /* 0x0000031000017945 */ /* 0x000fe20003800200 */
[----:B------:R-:W-:Y:S02]  /*0180*/  ISETP.GE.AND P0, PT, R3, R20, PT ;  /* 0x000000140300720c */ /* 0x000fe40003f06270 */
[----:B------:R-:W-:Y:S02]  /*0190*/  VIMNMX R6, PT, PT, R20, R3, !PT ;  /* 0x0000000314067248 */ /* 0x000fe40007fe0100 */
[----:B------:R-:W-:Y:S02]  /*01a0*/  SEL R7, RZ, 0x1, P0 ;  /* 0x00000001ff077807 */ /* 0x000fe40000000000 */
[----:B------:R-:W-:-:S02]  /*01b0*/  ISETP.NE.U32.AND P2, PT, R0, RZ, PT ;  /* 0x000000ff0000720c */ /* 0x000fc40003f45070 */
[----:B------:R-:W-:Y:S01]  /*01c0*/  IADD3 R3, PT, PT, R6, -R3, -R7 ;  /* 0x8000000306037210 */ /* 0x000fe20007ffe807 */
[----:B0-----:R-:W0:Y:S01]  /*01d0*/  MUFU.RCP R8, R8 ;  /* 0x0000000800087308 */ /* 0x001e220000001000 */
[----:B------:R-:W-:Y:S02]  /*01e0*/  MOV R27, R21 ;  /* 0x00000015001b7202 */ /* 0x000fe40000000f00 */
[----:B0-----:R-:W-:-:S05]  /*01f0*/  IADD3 R4, PT, PT, R8, 0xffffffe, RZ ;  /* 0x0ffffffe08047810 */ /* 0x001fca0007ffe0ff */
[----:B------:R0:W2:Y:S02]  /*0200*/  F2I.FTZ.U32.TRUNC.NTZ R5, R4 ;  /* 0x0000000400057305 */ /* 0x0000a4000021f000 */
[----:B0-----:R-:W-:Y:S01]  /*0210*/  MOV R4, RZ ;  /* 0x000000ff00047202 */ /* 0x001fe20000000f00 */
[----:B--2---:R-:W-:-:S04]  /*0220*/  IMAD R9, R9, R5, RZ ;  /* 0x0000000509097224 */ /* 0x004fc800078e02ff */
[----:B------:R-:W-:-:S06]  /*0230*/  IMAD.HI.U32 R8, R5, R9, R4 ;  /* 0x0000000905087227 */ /* 0x000fcc00078e0004 */
[----:B------:R-:W-:-:S05]  /*0240*/  IMAD.HI.U32 R8, R8, R3, RZ ;  /* 0x0000000308087227 */ /* 0x000fca00078e00ff */
[----:B------:R-:W-:-:S05]  /*0250*/  IADD3 R4, PT, PT, -R8, RZ, RZ ;  /* 0x000000ff08047210 */ /* 0x000fca0007ffe1ff */
[----:B------:R-:W-:-:S05]  /*0260*/  IMAD R3, R0, R4, R3 ;  /* 0x0000000400037224 */ /* 0x000fca00078e0203 */
[----:B------:R-:W-:-:S13]  /*0270*/  ISETP.GE.U32.AND P0, PT, R3, R0, PT ;  /* 0x000000000300720c */ /* 0x000fda0003f06070 */
[----:B------:R-:W-:Y:S02]  /*0280*/  @P0 IADD3 R3, PT, PT, -R0, R3, RZ ;  /* 0x0000000300030210 */ /* 0x000fe40007ffe1ff */
[----:B------:R-:W-:Y:S02]  /*0290*/  @P0 IADD3 R8, PT, PT, R8, 0x1, RZ ;  /* 0x0000000108080810 */ /* 0x000fe40007ffe0ff */
[----:B------:R-:W-:-:S13]  /*02a0*/  ISETP.GE.U32.AND P1, PT, R3, R0, PT ;  /* 0x000000000300720c */ /* 0x000fda0003f26070 */
[----:B------:R-:W-:Y:S02]  /*02b0*/  @P1 IADD3 R8, PT, PT, R8, 0x1, RZ ;  /* 0x0000000108081810 */ /* 0x000fe40007ffe0ff */
[----:B------:R-:W-:-:S04]  /*02c0*/  @!P2 LOP3.LUT R8, RZ, R0, RZ, 0x33, !PT ;  /* 0x00000000ff08a212 */ /* 0x000fc800078e33ff */
[----:B------:R-:W-:-:S04]  /*02d0*/  IADD3 R7, PT, PT, R7, R8, RZ ;  /* 0x0000000807077210 */ /* 0x000fc80007ffe0ff */
[C---:B------:R-:W-:Y:S02]  /*02e0*/  LOP3.LUT R3, R7.reuse, 0x3, RZ, 0xc0, !PT ;  /* 0x0000000307037812 */ /* 0x040fe400078ec0ff */
[----:B------:R-:W-:Y:S02]  /*02f0*/  ISETP.GE.U32.AND P1, PT, R7, 0x3, PT ;  /* 0x000000030700780c */ /* 0x000fe40003f26070 */
[----:B------:R-:W-:Y:S02]  /*0300*/  ISETP.NE.AND P0, PT, R3, 0x3, PT ;  /* 0x000000030300780c */ /* 0x000fe40003f05270 */
[----:B------:R-:W-:-:S11]  /*0310*/  MOV R3, RZ ;  /* 0x000000ff00037202 */ /* 0x000fd60000000f00 */
[----:B-1----:R-:W-:Y:S05]  /*0320*/  @!P0 BRA `(.L_x_3) ;  /* 0x0000000000548947 */ /* 0x002fea0003800000 */
[----:B------:R-:W0:Y:S01]  /*0330*/  LDC.64 R8, c[0x0][0x380] ;  /* 0x0000e000ff087b82 */ /* 0x000e220000000a00 */
[----:B------:R-:W-:Y:S02]  /*0340*/  IADD3 R7, PT, PT, R7, 0x1, RZ ;  /* 0x0000000107077810 */ /* 0x000fe40007ffe0ff */
[----:B------:R-:W-:Y:S02]  /*0350*/  MOV R3, RZ ;  /* 0x000000ff00037202 */ /* 0x000fe40000000f00 */
[----:B------:R-:W-:Y:S02]  /*0360*/  LOP3.LUT R7, R7, 0x3, RZ, 0xc0, !PT ;  /* 0x0000000307077812 */ /* 0x000fe400078ec0ff */
[----:B------:R-:W-:Y:S02]  /*0370*/  MOV R27, R21 ;  /* 0x00000015001b7202 */ /* 0x000fe40000000f00 */
[----:B------:R-:W-:-:S07]  /*0380*/  IADD3 R10, PT, PT, -R7, RZ, RZ ;  /* 0x000000ff070a7210 */ /* 0x000fce0007ffe1ff */
.L_x_4:
[----:B0-----:R-:W-:-:S06]  /*0390*/  IMAD.WIDE R4, R27, 0x10, R8 ;  /* 0x000000101b047825 */ /* 0x001fcc00078e0208 */
[----:B------:R-:W2:Y:S01]  /*03a0*/  LDG.E.128.CONSTANT R4, desc[UR4][R4.64] ;  /* 0x0000000404047981 */ /* 0x000ea2000c1e9d00 */
[----:B------:R-:W-:Y:S02]  /*03b0*/  IADD3 R10, PT, PT, R10, 0x1, RZ ;  /* 0x000000010a0a7810 */ /* 0x000fe40007ffe0ff */
[----:B------:R-:W-:Y:S02]  /*03c0*/  IADD3 R27, PT, PT, R0, R27, RZ ;  /* 0x0000001b001b7210 */ /* 0x000fe40007ffe0ff */
[----:B------:R-:W-:Y:S01]  /*03d0*/  ISETP.NE.AND P0, PT, R10, RZ, PT ;  /* 0x000000ff0a00720c */ /* 0x000fe20003f05270 */
[----:B--2---:R-:W-:Y:S01]  /*03e0*/  FADD R12, R5, -UR8 ;  /* 0x80000008050c7e21 */ /* 0x004fe20008000000 */
[----:B------:R-:W-:Y:S01]  /*03f0*/  FADD R11, R4, -UR8 ;  /* 0x80000008040b7e21 */ /* 0x000fe20008000000 */
[----:B------:R-:W-:Y:S01]  /*0400*/  FADD R6, R6, -UR8 ;  /* 0x8000000806067e21 */ /* 0x000fe20008000000 */
[----:B------:R-:W-:Y:S01]  /*0410*/  FADD R7, R7, -UR8 ;  /* 0x8000000807077e21 */ /* 0x000fe20008000000 */
[----:B------:R-:W-:-:S04]  /*0420*/  FMUL R12, R12, R12 ;  /* 0x0000000c0c0c7220 */ /* 0x000fc80000400000 */
[----:B------:R-:W-:-:S04]  /*0430*/  FFMA R11, R11, R11, R12 ;  /* 0x0000000b0b0b7223 */ /* 0x000fc8000000000c */
[----:B------:R-:W-:-:S04]  /*0440*/  FFMA R6, R6, R6, R11 ;  /* 0x0000000606067223 */ /* 0x000fc8000000000b */
[----:B------:R-:W-:-:S04]  /*0450*/  FFMA R6, R7, R7, R6 ;  /* 0x0000000707067223 */ /* 0x000fc80000000006 */
[----:B------:R-:W-:Y:S01]  /*0460*/  FADD R3, R6, R3 ;  /* 0x0000000306037221 */ /* 0x000fe20000000000 */
[----:B------:R-:W-:Y:S06]  /*0470*/  @P0 BRA `(.L_x_4) ;  /* 0xfffffffc00c40947 */ /* 0x000fec000383ffff */
.L_x_3:
[----:B------:R-:W-:Y:S05]  /*0480*/  BSYNC.RECONVERGENT B1 ;  /* 0x0000000000017941 */ /* 0x000fea0003800200 */
.L_x_2:
[----:B------:R-:W-:Y:S05]  /*0490*/  @!P1 BRA `(.L_x_1) ;  /* 0x0000000000bc9947 */ /* 0x000fea0003800000 */
.L_x_5:
[----:B------:R-:W-:-:S05]  /*04a0*/  IMAD.WIDE R8, R27, 0x10, R28 ;  /* 0x000000101b087825 */ /* 0x000fca00078e021c */
[----:B------:R-:W2:Y:S01]  /*04b0*/  LDG.E.128.CONSTANT R4, desc[UR4][R8.64] ;  /* 0x0000000408047981 */ /* 0x000ea2000c1e9d00 */
[----:B------:R-:W-:-:S04]  /*04c0*/  IMAD.WIDE R12, R0, 0x10, R8 ;  /* 0x00000010000c7825 */ /* 0x000fc800078e0208 */
[C---:B------:R-:W-:Y:S01]  /*04d0*/  IMAD.WIDE R18, R0.reuse, 0x10, R12 ;  /* 0x0000001000127825 */ /* 0x040fe200078e020c */
[----:B------:R-:W3:Y:S03]  /*04e0*/  LDG.E.128.CONSTANT R8, desc[UR4][R12.64] ;  /* 0x000000040c087981 */ /* 0x000ee6000c1e9d00 */
[C---:B------:R-:W-:Y:S01]  /*04f0*/  IMAD.WIDE R16, R0.reuse, 0x10, R18 ;  /* 0x0000001000107825 */ /* 0x040fe200078e0212 */
[----:B------:R-:W4:Y:S05]  /*0500*/  LDG.E.128.CONSTANT R12, desc[UR4][R18.64] ;  /* 0x00000004120c7981 */ /* 0x000f2a000c1e9d00 */
[----:B------:R-:W5:Y:S01]  /*0510*/  LDG.E.128.CONSTANT R16, desc[UR4][R16.64] ;  /* 0x0000000410107981 */ /* 0x000f62000c1e9d00 */
[----:B------:R-:W-:-:S04]  /*0520*/  LEA R27, R0, R27, 0x2 ;  /* 0x0000001b001b7211 */ /* 0x000fc800078e10ff */
[----:B------:R-:W-:Y:S01]  /*0530*/  ISETP.GE.AND P0, PT, R27, R20, PT ;  /* 0x000000141b00720c */ /* 0x000fe20003f06270 */
[----:B--2---:R-:W-:Y:S01]  /*0540*/  FADD R5, R5, -UR9 ;  /* 0x8000000905057e21 */ /* 0x004fe20008000000 */
[----:B------:R-:W-:Y:S01]  /*0550*/  FADD R4, R4, -UR9 ;  /* 0x8000000904047e21 */ /* 0x000fe20008000000 */
[----:B------:R-:W-:Y:S01]  /*0560*/  FADD R6, R6, -UR9 ;  /* 0x8000000906067e21 */ /* 0x000fe20008000000 */
[----:B------:R-:W-:Y:S01]  /*0570*/  FADD R7, R7, -UR9 ;  /* 0x8000000907077e21 */ /* 0x000fe20008000000 */
[----:B------:R-:W-:-:S04]  /*0580*/  FMUL R5, R5, R5 ;  /* 0x0000000505057220 */ /* 0x000fc80000400000 */
[----:B------:R-:W-:Y:S01]  /*0590*/  FFMA R5, R4, R4, R5 ;  /* 0x0000000404057223 */ /* 0x000fe20000000005 */
[----:B---3--:R-:W-:Y:S01]  /*05a0*/  FADD R9, R9, -UR9 ;  /* 0x8000000909097e21 */ /* 0x008fe20008000000 */
[----:B------:R-:W-:Y:S02]  /*05b0*/  FADD R8, R8, -UR9 ;  /* 0x8000000908087e21 */ /* 0x000fe40008000000 */
[----:B------:R-:W-:Y:S01]  /*05c0*/  FFMA R4, R6, R6, R5 ;  /* 0x0000000606047223 */ /* 0x000fe20000000005 */
[----:B------:R-:W-:Y:S01]  /*05d0*/  FADD R10, R10, -UR9 ;  /* 0x800000090a0a7e21 */ /* 0x000fe20008000000 */
[----:B------:R-:W-:Y:S01]  /*05e0*/  FMUL R9, R9, R9 ;  /* 0x0000000909097220 */ /* 0x000fe20000400000 */
[----:B------:R-:W-:Y:S01]  /*05f0*/  FADD R11, R11, -UR9 ;  /* 0x800000090b0b7e21 */ /* 0x000fe20008000000 */
[----:B------:R-:W-:Y:S02]  /*0600*/  FFMA R4, R7, R7, R4 ;  /* 0x0000000707047223 */ /* 0x000fe40000000004 */
[----:B------:R-:W-:Y:S01]  /*0610*/  FFMA R9, R8, R8, R9 ;  /* 0x0000000808097223 */ /* 0x000fe20000000009 */
[----:B----4-:R-:W-:Y:S01]  /*0620*/  FADD R13, R13, -UR9 ;  /* 0x800000090d0d7e21 */ /* 0x010fe20008000000 */
[----:B------:R-:W-:-:S02]  /*0630*/  FADD R12, R12, -UR9 ;  /* 0x800000090c0c7e21 */ /* 0x000fc40008000000 */
[----:B------:R-:W-:Y:S01]  /*0640*/  FFMA R10, R10, R10, R9 ;  /* 0x0000000a0a0a7223 */ /* 0x000fe20000000009 */
[----:B------:R-:W-:Y:S01]  /*0650*/  FADD R14, R14, -UR9 ;  /* 0x800000090e0e7e21 */ /* 0x000fe20008000000 */
[----:B------:R-:W-:Y:S01]  /*0660*/  FMUL R13, R13, R13 ;  /* 0x0000000d0d0d7220 */ /* 0x000fe20000400000 */
[----:B------:R-:W-:Y:S01]  /*0670*/  FADD R3, R4, R3 ;  /* 0x0000000304037221 */ /* 0x000fe20000000000 */
[----:B------:R-:W-:Y:S01]  /*0680*/  FFMA R10, R11, R11, R10 ;  /* 0x0000000b0b0a7223 */ /* 0x000fe2000000000a */
[----:B------:R-:W-:Y:S01]  /*0690*/  FADD R15, R15, -UR9 ;  /* 0x800000090f0f7e21 */ /* 0x000fe20008000000 */
[----:B------:R-:W-:Y:S01]  /*06a0*/  FFMA R13, R12, R12, R13 ;  /* 0x0000000c0c0d7223 */ /* 0x000fe2000000000d */
[----:B-----5:R-:W-:Y:S01]  /*06b0*/  FADD R17, R17, -UR9 ;  /* 0x8000000911117e21 */ /* 0x020fe20008000000 */
[----:B------:R-:W-:Y:S02]  /*06c0*/  FADD R16, R16, -UR9 ;  /* 0x8000000910107e21 */ /* 0x000fe40008000000 */
[----:B------:R-:W-:Y:S01]  /*06d0*/  FFMA R14, R14, R14, R13 ;  /* 0x0000000e0e0e7223 */ /* 0x000fe2000000000d */
[----:B------:R-:W-:Y:S01]  /*06e0*/  FADD R18, R18, -UR9 ;  /* 0x8000000912127e21 */ /* 0x000fe20008000000 */
[----:B------:R-:W-:Y:S01]  /*06f0*/  FMUL R17, R17, R17 ;  /* 0x0000001111117220 */ /* 0x000fe20000400000 */
[----:B------:R-:W-:Y:S01]  /*0700*/  FADD R10, R3, R10 ;  /* 0x0000000a030a7221 */ /* 0x000fe20000000000 */
[----:B------:R-:W-:Y:S01]  /*0710*/  FFMA R15, R15, R15, R14 ;  /* 0x0000000f0f0f7223 */ /* 0x000fe2000000000e */
[----:B------:R-:W-:Y:S01]  /*0720*/  FADD R19, R19, -UR9 ;  /* 0x8000000913137e21 */ /* 0x000fe20008000000 */
[----:B------:R-:W-:-:S02]  /*0730*/  FFMA R17, R16, R16, R17 ;  /* 0x0000001010117223 */ /* 0x000fc40000000011 */
[----:B------:R-:W-:Y:S02]  /*0740*/  FADD R10, R10, R15 ;  /* 0x0000000f0a0a7221 */ /* 0x000fe40000000000 */
[----:B------:R-:W-:-:S04]  /*0750*/  FFMA R18, R18, R18, R17 ;  /* 0x0000001212127223 */ /* 0x000fc80000000011 */
[----:B------:R-:W-:-:S04]  /*0760*/  FFMA R3, R19, R19, R18 ;  /* 0x0000001313037223 */ /* 0x000fc80000000012 */
[----:B------:R-:W-:Y:S01]  /*0770*/  FADD R3, R10, R3 ;  /* 0x000000030a037221 */ /* 0x000fe20000000000 */
[----:B------:R-:W-:Y:S06]  /*0780*/  @!P0 BRA `(.L_x_5) ;  /* 0xfffffffc00448947 */ /* 0x000fec000383ffff */
.L_x_1:
[----:B------:R-:W-:Y:S05]  /*0790*/  BSYNC.RECONVERGENT B0 ;  /* 0x0000000000007941 */ /* 0x000fea0003800200 */
.L_x_0:
[----:B------:R-:W-:Y:S01]  /*07a0*/  LEA R7, R20, R21, 0x2 ;  /* 0x0000001514077211 */ /* 0x000fe200078e10ff */
[----:B------:R-:W0:Y:S01]  /*07b0*/  LDCU UR6, c[0x0][0x388] ;  /* 0x00007100ff0677ac */ /* 0x000e220008000800 */
[----:B------:R-:W-:Y:S02]  /*07c0*/  BSSY.RECONVERGENT B0, `(.L_x_6) ;  /* 0x0000043000007945 */ /* 0x000fe40003800200 */
[----:B------:R-:W-:Y:S01]  /*07d0*/  ISETP.GE.AND P0, PT, R7, R23, PT ;  /* 0x000000170700720c */ /* 0x000fe20003f06270 */
[----:B------:R-:W1:-:S12]  /*07e0*/  LDCU UR7, c[0x0][0x388] ;  /* 0x00007100ff0777ac */ /* 0x000e580008000800 */
[----:B------:R-:W-:Y:S05]  /*07f0*/  @P0 BRA `(.L_x_7) ;  /* 0x0000000000fc0947 */ /* 0x000fea0003800000 */
[----:B------:R-:W2:Y:S01]  /*0800*/  I2F.U32.RP R10, R0 ;  /* 0x00000000000a7306 */ /* 0x000ea20000209000 */
[----:B------:R-:W-:Y:S01]  /*0810*/  IADD3 R6, PT, PT, R0, R7, RZ ;  /* 0x0000000700067210 */ /* 0x000fe20007ffe0ff */
[----:B------:R-:W-:Y:S01]  /*0820*/  BSSY.RECONVERGENT B1, `(.L_x_8) ;  /* 0x0000028000017945 */ /* 0x000fe20003800200 */
[----:B------:R-:W-:Y:S02]  /*0830*/  IADD3 R11, PT, PT, RZ, -R0, RZ ;  /* 0x80000000ff0b7210 */ /* 0x000fe40007ffe0ff */
[CC--:B------:R-:W-:Y:S02]  /*0840*/  ISETP.GE.AND P0, PT, R6.reuse, R23.reuse, PT ;  /* 0x000000170600720c */ /* 0x0c0fe40003f06270 */
[----:B------:R-:W-:Y:S02]  /*0850*/  VIMNMX R9, PT, PT, R6, R23, !PT ;  /* 0x0000001706097248 */ /* 0x000fe40007fe0100 */
[----:B------:R-:W-:Y:S02]  /*0860*/  SEL R8, RZ, 0x1, P0 ;  /* 0x00000001ff087807 */ /* 0x000fe40000000000 */
[----:B------:R-:W-:-:S02]  /*0870*/  ISETP.NE.U32.AND P2, PT, R0, RZ, PT ;  /* 0x000000ff0000720c */ /* 0x000fc40003f45070 */
[----:B------:R-:W-:Y:S01]  /*0880*/  IADD3 R9, PT, PT, R9, -R6, -R8 ;  /* 0x8000000609097210 */ /* 0x000fe20007ffe808 */
[----:B--2---:R-:W2:Y:S02]  /*0890*/  MUFU.RCP R10, R10 ;  /* 0x0000000a000a7308 */ /* 0x004ea40000001000 */
[----:B--2---:R-:W-:-:S06]  /*08a0*/  IADD3 R4, PT, PT, R10, 0xffffffe, RZ ;  /* 0x0ffffffe0a047810 */ /* 0x004fcc0007ffe0ff */
[----:B------:R2:W3:Y:S02]  /*08b0*/  F2I.FTZ.U32.TRUNC.NTZ R5, R4 ;  /* 0x0000000400057305 */ /* 0x0004e4000021f000 */
[----:B--2---:R-:W-:Y:S02]  /*08c0*/  HFMA2 R4, -RZ, RZ, 0, 0 ;  /* 0x00000000ff047431 */ /* 0x004fe400000001ff */
[----:B---3--:R-:W-:-:S04]  /*08d0*/  IMAD R11, R11, R5, RZ ;  /* 0x000000050b0b7224 */ /* 0x008fc800078e02ff */
[----:B------:R-:W-:-:S06]  /*08e0*/  IMAD.HI.U32 R10, R5, R11, R4 ;  /* 0x0000000b050a7227 */ /* 0x000fcc00078e0004 */
[----:B------:R-:W-:-:S05]  /*08f0*/  IMAD.HI.U32 R11, R10, R9, RZ ;  /* 0x000000090a0b7227 */ /* 0x000fca00078e00ff */
[----:B------:R-:W-:-:S05]  /*0900*/  IADD3 R4, PT, PT, -R11, RZ, RZ ;  /* 0x000000ff0b047210 */ /* 0x000fca0007ffe1ff */
[----:B------:R-:W-:Y:S02]  /*0910*/  IMAD R9, R0, R4, R9 ;  /* 0x0000000400097224 */ /* 0x000fe400078e0209 */
[----:B------:R-:W2:Y:S03]  /*0920*/  LDC.64 R4, c[0x0][0x380] ;  /* 0x0000e000ff047b82 */ /* 0x000ea60000000a00 */
        /* <DEDUP_REMOVED lines=9> */
[----:B------:R-:W-:-:S13]  /*09c0*/  ISETP.NE.AND P0, PT, R8, 0x3, PT ;  /* 0x000000030800780c */ /* 0x000fda0003f05270 */
[----:B--2---:R-:W-:Y:S05]  /*09d0*/  @!P0 BRA `(.L_x_9) ;  /* 0x0000000000308947 */ /* 0x004fea0003800000 */
[----:B------:R-:W2:Y:S01]  /*09e0*/  LDC.64 R8, c[0x0][0x380] ;  /* 0x0000e000ff087b82 */ /* 0x000ea20000000a00 */
[----:B------:R-:W-:-:S04]  /*09f0*/  IADD3 R6, PT, PT, R6, 0x1, RZ ;  /* 0x0000000106067810 */ /* 0x000fc80007ffe0ff */
[----:B------:R-:W-:-:S04]  /*0a00*/  LOP3.LUT R6, R6, 0x3, RZ, 0xc0, !PT ;  /* 0x0000000306067812 */ /* 0x000fc800078ec0ff */
[----:B------:R-:W-:-:S07]  /*0a10*/  IADD3 R6, PT, PT, -R6, RZ, RZ ;  /* 0x000000ff06067210 */ /* 0x000fce0007ffe1ff */
.L_x_10:
[----:B--2---:R-:W-:-:S06]  /*0a20*/  IMAD.WIDE R10, R7, 0x4, R8 ;  /* 0x00000004070a7825 */ /* 0x004fcc00078e0208 */
[----:B------:R-:W0:Y:S01]  /*0a30*/  LDG.E.CONSTANT R10, desc[UR4][R10.64] ;  /* 0x000000040a0a7981 */ /* 0x000e22000c1e9900 */
[----:B------:R-:W-:Y:S02]  /*0a40*/  IADD3 R6, PT, PT, R6, 0x1, RZ ;  /* 0x0000000106067810 */ /* 0x000fe40007ffe0ff */
[----:B------:R-:W-:Y:S02]  /*0a50*/  IADD3 R7, PT, PT, R0, R7, RZ ;  /* 0x0000000700077210 */ /* 0x000fe40007ffe0ff */
[----:B------:R-:W-:Y:S01]  /*0a60*/  ISETP.NE.AND P0, PT, R6, RZ, PT ;  /* 0x000000ff0600720c */ /* 0x000fe20003f05270 */
[----:B0-----:R-:W-:-:S04]  /*0a70*/  FADD R12, R10, -UR6 ;  /* 0x800000060a0c7e21 */ /* 0x001fc80008000000 */
[----:B------:R-:W-:-:S08]  /*0a80*/  FFMA R3, R12, R12, R3 ;  /* 0x0000000c0c037223 */ /* 0x000fd00000000003 */
[----:B------:R-:W-:Y:S05]  /*0a90*/  @P0 BRA `(.L_x_10) ;  /* 0xfffffffc00e00947 */ /* 0x000fea000383ffff */
.L_x_9:
[----:B01----:R-:W-:Y:S05]  /*0aa0*/  BSYNC.RECONVERGENT B1 ;  /* 0x0000000000017941 */ /* 0x003fea0003800200 */
.L_x_8:
[----:B------:R-:W-:Y:S05]  /*0ab0*/  @!P1 BRA `(.L_x_7) ;  /* 0x00000000004c9947 */ /* 0x000fea0003800000 */
.L_x_11:
[----:B------:R-:W-:-:S04]  /*0ac0*/  IMAD.WIDE R14, R7, 0x4, R4 ;  /* 0x00000004070e7825 */ /* 0x000fc800078e0204 */
[C---:B------:R-:W-:Y:S02]  /*0ad0*/  IMAD.WIDE R8, R0.reuse, 0x4, R14 ;  /* 0x0000000400087825 */ /* 0x040fe400078e020e */
[----:B------:R-:W2:Y:S02]  /*0ae0*/  LDG.E.CONSTANT R14, desc[UR4][R14.64] ;  /* 0x000000040e0e7981 */ /* 0x000ea4000c1e9900 */
[C---:B------:R-:W-:Y:S02]  /*0af0*/  IMAD.WIDE R10, R0.reuse, 0x4, R8 ;  /* 0x00000004000a7825 */ /* 0x040fe400078e0208 */
[----:B------:R-:W3:Y:S04]  /*0b00*/  LDG.E.CONSTANT R6, desc[UR4][R8.64] ;  /* 0x0000000408067981 */ /* 0x000ee8000c1e9900 */
[----:B------:R-:W4:Y:S01]  /*0b10*/  LDG.E.CONSTANT R16, desc[UR4][R10.64] ;  /* 0x000000040a107981 */ /* 0x000f22000c1e9900 */
[----:B------:R-:W-:-:S06]  /*0b20*/  IMAD.WIDE R12, R0, 0x4, R10 ;  /* 0x00000004000c7825 */ /* 0x000fcc00078e020a */
[----:B------:R-:W5:Y:S01]  /*0b30*/  LDG.E.CONSTANT R12, desc[UR4][R12.64] ;  /* 0x000000040c0c7981 */ /* 0x000f62000c1e9900 */
[----:B------:R-:W-:-:S04]  /*0b40*/  LEA R7, R0, R7, 0x2 ;  /* 0x0000000700077211 */ /* 0x000fc800078e10ff */
[----:B------:R-:W-:Y:S01]  /*0b50*/  ISETP.GE.AND P0, PT, R7, R23, PT ;  /* 0x000000170700720c */ /* 0x000fe20003f06270 */
[----:B--2---:R-:W-:-:S04]  /*0b60*/  FADD R18, R14, -UR7 ;  /* 0x800000070e127e21 */ /* 0x004fc80008000000 */
[----:B------:R-:W-:Y:S01]  /*0b70*/  FFMA R3, R18, R18, R3 ;  /* 0x0000001212037223 */ /* 0x000fe20000000003 */
[----:B---3--:R-:W-:-:S04]  /*0b80*/  FADD R6, R6, -UR7 ;  /* 0x8000000706067e21 */ /* 0x008fc80008000000 */
[----:B------:R-:W-:Y:S01]  /*0b90*/  FFMA R6, R6, R6, R3 ;  /* 0x0000000606067223 */ /* 0x000fe20000000003 */
[----:B----4-:R-:W-:-:S04]  /*0ba0*/  FADD R3, R16, -UR7 ;  /* 0x8000000710037e21 */ /* 0x010fc80008000000 */
[----:B------:R-:W-:Y:S01]  /*0bb0*/  FFMA R3, R3, R3, R6 ;  /* 0x0000000303037223 */ /* 0x000fe20000000006 */
[----:B-----5:R-:W-:-:S04]  /*0bc0*/  FADD R6, R12, -UR7 ;  /* 0x800000070c067e21 */ /* 0x020fc80008000000 */
[----:B------:R-:W-:Y:S01]  /*0bd0*/  FFMA R3, R6, R6, R3 ;  /* 0x0000000606037223 */ /* 0x000fe20000000003 */
[----:B------:R-:W-:Y:S06]  /*0be0*/  @!P0 BRA `(.L_x_11) ;  /* 0xfffffffc00b48947 */ /* 0x000fec000383ffff */
.L_x_7:
[----:B01----:R-:W-:Y:S05]  /*0bf0*/  BSYNC.RECONVERGENT B0 ;  /* 0x0000000000007941 */ /* 0x003fea0003800200 */
.L_x_6:
[----:B------:R-:W0:Y:S01]  /*0c00*/  SHFL.DOWN PT, R0, R3, 0x10, 0x1f ;  /* 0x0a001f0003007f89 */ /* 0x000e2200000e0000 */
[----:B------:R-:W-:Y:S02]  /*0c10*/  ISETP.NE.AND P0, PT, R2, RZ, PT ;  /* 0x000000ff0200720c */ /* 0x000fe40003f05270 */
[----:B------:R-:W-:-:S11]  /*0c20*/  ISETP.GT.U32.AND P1, PT, R25, 0x1f, PT ;  /* 0x0000001f1900780c */ /* 0x000fd60003f24070 */
[----:B------:R-:W1:Y:S01]  /*0c30*/  @!P0 S2R R9, SR_CgaCtaId ;  /* 0x0000000000098919 */ /* 0x000e620000008800 */
[----:B------:R-:W-:Y:S01]  /*0c40*/  @!P0 MOV R8, 0x400 ;  /* 0x0000040000088802 */ /* 0x000fe20000000f00 */
[----:B0-----:R-:W-:Y:S01]  /*0c50*/  FADD R0, R0, R3 ;  /* 0x0000000300007221 */ /* 0x001fe20000000000 */
[----:B------:R-:W-:-:S04]  /*0c60*/  @!P0 SHF.R.U32.HI R3, RZ, 0x3, R25 ;  /* 0x00000003ff038819 */ /* 0x000fc80000011619 */
[----:B------:R-:W0:Y:S01]  /*0c70*/  SHFL.DOWN PT, R5, R0, 0x8, 0x1f ;  /* 0x09001f0000057f89 */ /* 0x000e2200000e0000 */
[----:B------:R-:W-:Y:S02]  /*0c80*/  @!P0 LOP3.LUT R3, R3, 0x7c, RZ, 0xc0, !PT ;  /* 0x0000007c03038812 */ /* 0x000fe400078ec0ff */
[----:B-1----:R-:W-:-:S04]  /*0c90*/  @!P0 LEA R8, R9, R8, 0x18 ;  /* 0x0000000809088211 */ /* 0x002fc800078ec0ff */
[----:B------:R-:W-:Y:S01]  /*0ca0*/  @!P0 IADD3 R3, PT, PT, R3, R8, RZ ;  /* 0x0000000803038210 */ /* 0x000fe20007ffe0ff */
[----:B0-----:R-:W-:-:S05]  /*0cb0*/  FADD R5, R0, R5 ;  /* 0x0000000500057221 */ /* 0x001fca0000000000 */
[----:B------:R-:W0:Y:S02]  /*0cc0*/  SHFL.DOWN PT, R4, R5, 0x4, 0x1f ;  /* 0x08801f0005047f89 */ /* 0x000e2400000e0000 */
[----:B0-----:R-:W-:-:S05]  /*0cd0*/  FADD R4, R5, R4 ;  /* 0x0000000405047221 */ /* 0x001fca0000000000 */
[----:B------:R-:W0:Y:S02]  /*0ce0*/  SHFL.DOWN PT, R7, R4, 0x2, 0x1f ;  /* 0x08401f0004077f89 */ /* 0x000e2400000e0000 */
[----:B0-----:R-:W-:-:S05]  /*0cf0*/  FADD R7, R4, R7 ;  /* 0x0000000704077221 */ /* 0x001fca0000000000 */
[----:B------:R-:W0:Y:S02]  /*0d00*/  SHFL.DOWN PT, R6, R7, 0x1, 0x1f ;  /* 0x08201f0007067f89 */ /* 0x000e2400000e0000 */
[----:B0-----:R-:W-:-:S05]  /*0d10*/  FADD R6, R7, R6 ;  /* 0x0000000607067221 */ /* 0x001fca0000000000 */
[----:B------:R0:W-:Y:S01]  /*0d20*/  @!P0 STS [R3], R6 ;  /* 0x0000000603008388 */ /* 0x0001e20000000800 */
[----:B------:R-:W-:Y:S06]  /*0d30*/  BAR.SYNC.DEFER_BLOCKING 0x0 ;  /* 0x0000000000007b1d */ /* 0x000fec0000010000 */
[----:B------:R-:W-:Y:S05]  /*0d40*/  @P1 EXIT ;  /* 0x000000000000194d */ /* 0x000fea0003800000 */
[----:B------:R-:W-:-:S04]  /*0d50*/  SHF.R.U32.HI R22, RZ, 0x5, R22 ;  /* 0x00000005ff167819 */ /* 0x000fc80000011616 */
[----:B------:R-:W-:-:S13]  /*0d60*/  ISETP.GE.U32.AND P0, PT, R25, R22, PT ;  /* 0x000000161900720c */ /* 0x000fda0003f06070 */
[----:B0-----:R-:W0:Y:S01]  /*0d70*/  @!P0 S2R R3, SR_CgaCtaId ;  /* 0x0000000000038919 */ /* 0x001e220000008800 */
[----:B------:R-:W-:-:S04]  /*0d80*/  @!P0 MOV R0, 0x400 ;  /* 0x0000040000008802 */ /* 0x000fc80000000f00 */
[----:B0-----:R-:W-:Y:S02]  /*0d90*/  @!P0 LEA R3, R3, R0, 0x18 ;  /* 0x0000000003038211 */ /* 0x001fe400078ec0ff */
[----:B------:R-:W-:Y:S02]  /*0da0*/  MOV R0, RZ ;  /* 0x000000ff00007202 */ /* 0x000fe40000000f00 */
[----:B------:R-:W-:-:S05]  /*0db0*/  @!P0 LEA R2, R2, R3, 0x2 ;  /* 0x0000000302028211 */ /* 0x000fca00078e10ff */
[----:B------:R-:W0:Y:S01]  /*0dc0*/  @!P0 LDS R0, [R2] ;  /* 0x0000000002008984 */ /* 0x000e220000000800 */
[----:B------:R-:W-:-:S03]  /*0dd0*/  ISETP.NE.AND P0, PT, R25, RZ, PT ;  /* 0x000000ff1900720c */ /* 0x000fc60003f05270 */
[----:B0-----:R-:W0:Y:S02]  /*0de0*/  SHFL.DOWN PT, R3, R0, 0x10, 0x1f ;  /* 0x0a001f0000037f89 */ /* 0x001e2400000e0000 */
[----:B0-----:R-:W-:-:S05]  /*0df0*/  FADD R3, R3, R0 ;  /* 0x0000000003037221 */ /* 0x001fca0000000000 */
[----:B------:R-:W0:Y:S02]  /*0e00*/  SHFL.DOWN PT, R4, R3, 0x8, 0x1f ;  /* 0x09001f0003047f89 */ /* 0x000e2400000e0000 */
[----:B0-----:R-:W-:-:S05]  /*0e10*/  FADD R4, R3, R4 ;  /* 0x0000000403047221 */ /* 0x001fca0000000000 */
[----:B------:R-:W0:Y:S02]  /*0e20*/  SHFL.DOWN PT, R5, R4, 0x4, 0x1f ;  /* 0x08801f0004057f89 */ /* 0x000e2400000e0000 */
[----:B0-----:R-:W-:-:S05]  /*0e30*/  FADD R5, R4, R5 ;  /* 0x0000000504057221 */ /* 0x001fca0000000000 */
[----:B------:R-:W0:Y:S02]  /*0e40*/  SHFL.DOWN PT, R6, R5, 0x2, 0x1f ;  /* 0x08401f0005067f89 */ /* 0x000e2400000e0000 */
[----:B0-----:R-:W-:-:S05]  /*0e50*/  FADD R6, R5, R6 ;  /* 0x0000000605067221 */ /* 0x001fca0000000000 */
[----:B------:R0:W1:Y:S01]  /*0e60*/  SHFL.DOWN PT, R7, R6, 0x1, 0x1f ;  /* 0x08201f0006077f89 */ /* 0x00006200000e0000 */
[----:B------:R-:W-:Y:S05]  /*0e70*/  @P0 EXIT ;  /* 0x000000000000094d */ /* 0x000fea0003800000 */
[----:B------:R-:W2:Y:S01]  /*0e80*/  LDC.64 R2, c[0x0][0x390] ;  /* 0x0000e400ff027b82 */ /* 0x000ea20000000a00 */
[----:B-1----:R-:W-:-:S05]  /*0e90*/  FADD R7, R6, R7 ;  /* 0x0000000706077221 */ /* 0x002fca0000000000 */
[----:B--2---:R-:W-:Y:S01]  /*0ea0*/  REDG.E.ADD.F32.FTZ.RN.STRONG.GPU desc[UR4][R2.64], R7 ;  /* 0x00000007020079a6 */ /* 0x004fe2000c12f304 */
[----:B------:R-:W-:Y:S05]  /*0eb0*/  EXIT ;  /* 0x000000000000794d */ /* 0x000fea0003800000 */
.L_x_12:
[----:B------:R-:W-:-:S00]  /*0ec0*/  BRA `(.L_x_12) ;  /* 0xfffffffc00fc7947 */ /* 0x000fc0000383ffff */
[----:B------:R-:W-:-:S00]  /*0ed0*/  NOP ;  /* 0x0000000000007918 */ /* 0x000fc00000000000 */
        /* <DEDUP_REMOVED lines=10> */
.L_x_26:


//--------------------- .text._Z11compute_sumPKfPfi --------------------------
	.section	.text._Z11compute_sumPKfPfi,"ax",@progbits
	.align	128
        .global         _Z11compute_sumPKfPfi
        .type           _Z11compute_sumPKfPfi,@function
        .size           _Z11compute_sumPKfPfi,(.L_x_27 - _Z11compute_sumPKfPfi)
        .other          _Z11compute_sumPKfPfi,@"STO_CUDA_ENTRY STV_DEFAULT"
_Z11compute_sumPKfPfi:
.text._Z11compute_sumPKfPfi:
[----:B------:R-:W-:Y:S01]  /*0000*/  LDC R1, c[0x0][0x37c] ;  /* 0x0000df00ff017b82 */ /* 0x000fe20000000800 */
[----:B------:R-:W0:Y:S07]  /*0010*/  S2R R25, SR_TID.X ;  /* 0x0000000000197919 */ /* 0x000e2e0000002100 */
[----:B------:R-:W1:Y:S01]  /*0020*/  LDC R23, c[0x0][0x390] ;  /* 0x0000e400ff177b82 */ /* 0x000e620000000800 */
[----:B------:R-:W2:Y:S01]  /*0030*/  LDCU.64 UR4, c[0x0][0x358] ;  /* 0x00006b00ff0477ac */ /* 0x000ea20008000a00 */
[----:B------:R-:W-:Y:S01]  /*0040*/  BSSY.RECONVERGENT B0, `(.L_x_13) ;  /* 0x000005a000007945 */ /* 0x000fe20003800200 */
[----:B------:R-:W-:-:S05]  /*0050*/  HFMA2 R3, -RZ, RZ, 0, 0 ;  /* 0x00000000ff037431 */ /* 0x000fca00000001ff */
[----:B------:R-:W3:Y:S08]  /*0060*/  S2UR UR6, SR_CTAID.X ;  /* 0x00000000000679c3 */ /* 0x000ef00000002500 */
[----:B------:R-:W3:Y:S01]  /*0070*/  LDC R22, c[0x0][0x360] ;  /* 0x0000d800ff167b82 */ /* 0x000ee20000000800 */
[----:B------:R-:W4:Y:S01]  /*0080*/  LDCU UR7, c[0x0][0x370] ;  /* 0x00006e00ff0777ac */ /* 0x000f220008000800 */
[----:B-1----:R-:W-:-:S04]  /*0090*/  SHF.R.S32.HI R0, RZ, 0x1f, R23 ;  /* 0x0000001fff007819 */ /* 0x002fc80000011417 */
[----:B------:R-:W-:Y:S02]  /*00a0*/  LEA.HI R0, R0, R23, RZ, 0x2 ;  /* 0x0000001700007211 */ /* 0x000fe400078f10ff */
[----:B0-----:R-:W-:Y:S02]  /*00b0*/  LOP3.LUT R2, R25, 0x1f, RZ, 0xc0, !PT ;  /* 0x0000001f19027812 */ /* 0x001fe400078ec0ff */
[----:B------:R-:W-:Y:S01]  /*00c0*/  SHF.R.S32.HI R20, RZ, 0x2, R0 ;  /* 0x00000002ff147819 */ /* 0x000fe20000011400 */
[C---:B---3--:R-:W-:Y:S02]  /*00d0*/  IMAD R21, R22.reuse, UR6, R25 ;  /* 0x0000000616157c24 */ /* 0x048fe4000f8e0219 */
[----:B----4-:R-:W-:-:S03]  /*00e0*/  IMAD R0, R22, UR7, RZ ;  /* 0x0000000716007c24 */ /* 0x010fc6000f8e02ff */
[----:B------:R-:W-:-:S13]  /*00f0*/  ISETP.GE.AND P0, PT, R21, R20, PT ;  /* 0x000000141500720c */ /* 0x000fda0003f06270 */
[----:B--2---:R-:W-:Y:S05]  /*0100*/  @P0 BRA `(.L_x_14) ;  /* 0x0000000400340947 */ /* 0x004fea0003800000 */
[----:B------:R-:W0:Y:S01]  /*0110*/  I2F.U32.RP R8, R0 ;  /* 0x0000000000087306 */ /* 0x000e220000209000 */
[----:B------:R-:W-:Y:S01]  /*0120*/  IMAD.IADD R3, R21, 0x1, R0 ;  /* 0x0000000115037824 */ /* 0x000fe200078e0200 */
[----:B------:R-:W-:Y:S01]  /*0130*/  IADD3 R9, PT, PT, RZ, -R0, RZ ;  /* 0x80000000ff097210 */ /* 0x000fe20007ffe0ff */
[----:B------:R-:W1:Y:S01]  /*0140*/  LDC.64 R28, c[0x0][0x380] ;  /* 0x0000e000ff1c7b82 */ /* 0x000e620000000a00 */
[----:B------:R-:W-:Y:S01]  /*0150*/  ISETP.NE.U32.AND P2, PT, R0, RZ, PT ;  /* 0x000000ff0000720c */ /* 0x000fe20003f45070 */
[----:B------:R-:W-:Y:S01]  /*0160*/  BSSY.RECONVERGENT B1, `(.L_x_15) ;  /* 0x000002b000017945 */ /* 0x000fe20003800200 */
[----:B------:R-:W-:Y:S02]  /*0170*/  ISETP.GE.AND P0, PT, R3, R20, PT ;  /* 0x000000140300720c */ /* 0x000fe40003f06270 */
[----:B------:R-:W-:Y:S02]  /*0180*/  VIMNMX R6, PT, PT, R20, R3, !PT ;  /* 0x0000000314067248 */ /* 0x000fe40007fe0100 */
[----:B------:R-:W-:-:S02]  /*0190*/  SEL R7, RZ, 0x1, P0 ;  /* 0x00000001ff077807 */ /* 0x000fc40000000000 */
[----:B------:R-:W-:Y:S02]  /*01a0*/  MOV R27, R21 ;  /* 0x00000015001b7202 */ /* 0x000fe40000000f00 */
[----:B------:R-:W-:Y:S01]  /*01b0*/  IADD3 R3, PT, PT, R6, -R3, -R7 ;  /* 0x8000000306037210 */ /* 0x000fe20007ffe807 */
[----:B0-----:R-:W0:Y:S02]  /*01c0*/  MUFU.RCP R8, R8 ;  /* 0x0000000800087308 */ /* 0x001e240000001000 */
[----:B0-----:R-:W-:-:S06]  /*01d0*/  VIADD R4, R8, 0xffffffe ;  /* 0x0ffffffe08047836 */ /* 0x001fcc0000000000 */
[----:B------:R0:W2:Y:S02]  /*01e0*/  F2I.FTZ.U32.TRUNC.NTZ R5, R4 ;  /* 0x0000000400057305 */ /* 0x0000a4000021f000 */
[----:B0-----:R-:W-:Y:S01]  /*01f0*/  MOV R4, RZ ;  /* 0x000000ff00047202 */ /* 0x001fe20000000f00 */
[----:B--2---:R-:W-:-:S04]  /*0200*/  IMAD R9, R9, R5, RZ ;  /* 0x0000000509097224 */ /* 0x004fc800078e02ff */
[----:B------:R-:W-:-:S06]  /*0210*/  IMAD.HI.U32 R8, R5, R9, R4 ;  /* 0x0000000905087227 */ /* 0x000fcc00078e0004 */
[----:B------:R-:W-:-:S04]  /*0220*/  IMAD.HI.U32 R8, R8, R3, RZ ;  /* 0x0000000308087227 */ /* 0x000fc800078e00ff */
[----:B------:R-:W-:-:S04]  /*0230*/  IMAD.MOV R4, RZ, RZ, -R8 ;  /* 0x000000ffff047224 */ /* 0x000fc800078e0a08 */
[----:B------:R-:W-:-:S05]  /*0240*/  IMAD R3, R0, R4, R3 ;  /* 0x0000000400037224 */ /* 0x000fca00078e0203 */
[----:B------:R-:W-:-:S13]  /*0250*/  ISETP.GE.U32.AND P0, PT, R3, R0, PT ;  /* 0x000000000300720c */ /* 0x000fda0003f06070 */
[----:B------:R-:W-:Y:S01]  /*0260*/  @P0 IADD3 R3, PT, PT, -R0, R3, RZ ;  /* 0x0000000300030210 */ /* 0x000fe20007ffe1ff */
[----:B------:R-:W-:-:S03]  /*0270*/  @P0 VIADD R8, R8, 0x1 ;  /* 0x0000000108080836 */ /* 0x000fc60000000000 */
[----:B------:R-:W-:-:S13]  /*0280*/  ISETP.GE.U32.AND P1, PT, R3, R0, PT ;  /* 0x000000000300720c */ /* 0x000fda0003f26070 */
[----:B------:R-:W-:Y:S02]  /*0290*/  @P1 IADD3 R8, PT, PT, R8, 0x1, RZ ;  /* 0x0000000108081810 */ /* 0x000fe40007ffe0ff */
[----:B------:R-:W-:-:S04]  /*02a0*/  @!P2 LOP3.LUT R8, RZ, R0, RZ, 0x33, !PT ;  /* 0x00000000ff08a212 */ /* 0x000fc800078e33ff */
[----:B------:R-:W-:-:S04]  /*02b0*/  IADD3 R7, PT, PT, R7, R8, RZ ;  /* 0x0000000807077210 */ /* 0x000fc80007ffe0ff */
[C---:B------:R-:W-:Y:S02]  /*02c0*/  LOP3.LUT R3, R7.reuse, 0x3, RZ, 0xc0, !PT ;  /* 0x0000000307037812 */ /* 0x040fe400078ec0ff */
[----:B------:R-:W-:Y:S02]  /*02d0*/  ISETP.GE.U32.AND P1, PT, R7, 0x3, PT ;  /* 0x000000030700780c */ /* 0x000fe40003f26070 */
[----:B------:R-:W-:Y:S01]  /*02e0*/  ISETP.NE.AND P0, PT, R3, 0x3, PT ;  /* 0x000000030300780c */ /* 0x000fe20003f05270 */
[----:B------:R-:W-:-:S12]  /*02f0*/  IMAD.MOV.U32 R3, RZ, RZ, RZ ;  /* 0x000000ffff037224 */ /* 0x000fd800078e00ff */
[----:B-1----:R-:W-:Y:S05]  /*0300*/  @!P0 BRA `(.L_x_16) ;  /* 0x0000000000408947 */ /* 0x002fea0003800000 */
[----:B------:R-:W0:Y:S01]  /*0310*/  LDC.64 R8, c[0x0][0x380] ;  /* 0x0000e000ff087b82 */ /* 0x000e220000000a00 */
[----:B------:R-:W-:Y:S01]  /*0320*/  IADD3 R7, PT, PT, R7, 0x1, RZ ;  /* 0x0000000107077810 */ /* 0x000fe20007ffe0ff */
[----:B------:R-:W-:Y:S01]  /*0330*/  IMAD.MOV.U32 R3, RZ, RZ, RZ ;  /* 0x000000ffff037224 */ /* 0x000fe200078e00ff */
[----:B------:R-:W-:Y:S02]  /*0340*/  MOV R27, R21 ;  /* 0x00000015001b7202 */ /* 0x000fe40000000f00 */
[----:B------:R-:W-:-:S04]  /*0350*/  LOP3.LUT R7, R7, 0x3, RZ, 0xc0, !PT ;  /* 0x0000000307077812 */ /* 0x000fc800078ec0ff */
[----:B------:R-:W-:-:S07]  /*0360*/  IADD3 R10, PT, PT, -R7, RZ, RZ ;  /* 0x000000ff070a7210 */ /* 0x000fce0007ffe1ff */
.L_x_17:
[----:B0-----:R-:W-:-:S06]  /*0370*/  IMAD.WIDE R4, R27, 0x10, R8 ;  /* 0x000000101b047825 */ /* 0x001fcc00078e0208 */
[----:B------:R-:W2:Y:S01]  /*0380*/  LDG.E.128.CONSTANT R4, desc[UR4][R4.64] ;  /* 0x0000000404047981 */ /* 0x000ea2000c1e9d00 */
[----:B------:R-:W-:Y:S01]  /*0390*/  VIADD R10, R10, 0x1 ;  /* 0x000000010a0a7836 */ /* 0x000fe20000000000 */
[----:B------:R-:W-:-:S04]  /*03a0*/  IADD3 R27, PT, PT, R0, R27, RZ ;  /* 0x0000001b001b7210 */ /* 0x000fc80007ffe0ff */
[----:B------:R-:W-:Y:S01]  /*03b0*/  ISETP.NE.AND P0, PT, R10, RZ, PT ;  /* 0x000000ff0a00720c */ /* 0x000fe20003f05270 */
[----:B--2---:R-:W-:-:S04]  /*03c0*/  FADD R11, R4, R5 ;  /* 0x00000005040b7221 */ /* 0x004fc80000000000 */
[----:B------:R-:W-:-:S04]  /*03d0*/  FADD R6, R6, R11 ;  /* 0x0000000b06067221 */ /* 0x000fc80000000000 */
[----:B------:R-:W-:-:S04]  /*03e0*/  FADD R6, R7, R6 ;  /* 0x0000000607067221 */ /* 0x000fc80000000000 */
[----:B------:R-:W-:Y:S01]  /*03f0*/  FADD R3, R6, R3 ;  /* 0x0000000306037221 */ /* 0x000fe20000000000 */
[----:B------:R-:W-:Y:S06]  /*0400*/  @P0 BRA `(.L_x_17) ;  /* 0xfffffffc00d80947 */ /* 0x000fec000383ffff */
.L_x_16:
[----:B------:R-:W-:Y:S05]  /*0410*/  BSYNC.RECONVERGENT B1 ;  /* 0x0000000000017941 */ /* 0x000fea0003800200 */
.L_x_15:
[----:B------:R-:W-:Y:S05]  /*0420*/  @!P1 BRA `(.L_x_14) ;  /* 0x00000000006c9947 */ /* 0x000fea0003800000 */
.L_x_18:
[----:B------:R-:W-:-:S04]  /*0430*/  IMAD.WIDE R4, R27, 0x10, R28 ;  /* 0x000000101b047825 */ /* 0x000fc800078e021c */
[C---:B------:R-:W-:Y:S02]  /*0440*/  IMAD.WIDE R8, R0.reuse, 0x10, R4 ;  /* 0x0000001000087825 */ /* 0x040fe400078e0204 */
[----:B------:R-:W2:Y:S02]  /*0450*/  LDG.E.128.CONSTANT R4, desc[UR4][R4.64] ;  /* 0x0000000404047981 */ /* 0x000ea4000c1e9d00 */
[C---:B------:R-:W-:Y:S02]  /*0460*/  IMAD.WIDE R12, R0.reuse, 0x10, R8 ;  /* 0x00000010000c7825 */ /* 0x040fe400078e0208 */
[----:B------:R-:W3:Y:S02]  /*0470*/  LDG.E.128.CONSTANT R8, desc[UR4][R8.64] ;  /* 0x0000000408087981 */ /* 0x000ee4000c1e9d00 */
[C---:B------:R-:W-:Y:S02]  /*0480*/  IMAD.WIDE R16, R0.reuse, 0x10, R12 ;  /* 0x0000001000107825 */ /* 0x040fe400078e020c */
[----:B------:R-:W4:Y:S04]  /*0490*/  LDG.E.128.CONSTANT R12, desc[UR4][R12.64] ;  /* 0x000000040c0c7981 */ /* 0x000f28000c1e9d00 */
[----:B------:R-:W5:Y:S01]  /*04a0*/  LDG.E.128.CONSTANT R16, desc[UR4][R16.64] ;  /* 0x0000000410107981 */ /* 0x000f62000c1e9d00 */
[----:B------:R-:W-:-:S04]  /*04b0*/  LEA R27, R0, R27, 0x2 ;  /* 0x0000001b001b7211 */ /* 0x000fc800078e10ff */
[----:B------:R-:W-:Y:S01]  /*04c0*/  ISETP.GE.AND P0, PT, R27, R20, PT ;  /* 0x000000141b00720c */ /* 0x000fe20003f06270 */
[----:B--2---:R-:W-:-:S04]  /*04d0*/  FADD R24, R4, R5 ;  /* 0x0000000504187221 */ /* 0x004fc80000000000 */
[----:B------:R-:W-:Y:S01]  /*04e0*/  FADD R24, R6, R24 ;  /* 0x0000001806187221 */ /* 0x000fe20000000000 */
[----:B---3--:R-:W-:-:S03]  /*04f0*/  FADD R6, R8, R9 ;  /* 0x0000000908067221 */ /* 0x008fc60000000000 */
[----:B------:R-:W-:Y:S01]  /*0500*/  FADD R24, R7, R24 ;  /* 0x0000001807187221 */ /* 0x000fe20000000000 */
[----:B------:R-:W-:Y:S01]  /*0510*/  FADD R6, R10, R6 ;  /* 0x000000060a067221 */ /* 0x000fe20000000000 */
[----:B----4-:R-:W-:Y:S02]  /*0520*/  FADD R5, R12, R13 ;  /* 0x0000000d0c057221 */ /* 0x010fe40000000000 */
[----:B------:R-:W-:Y:S01]  /*0530*/  FADD R7, R24, R3 ;  /* 0x0000000318077221 */ /* 0x000fe20000000000 */
[----:B------:R-:W-:Y:S01]  /*0540*/  FADD R6, R11, R6 ;  /* 0x000000060b067221 */ /* 0x000fe20000000000 */
[----:B------:R-:W-:Y:S01]  /*0550*/  FADD R14, R14, R5 ;  /* 0x000000050e0e7221 */ /* 0x000fe20000000000 */
[----:B-----5:R-:W-:Y:S02]  /*0560*/  FADD R3, R16, R17 ;  /* 0x0000001110037221 */ /* 0x020fe40000000000 */
[----:B------:R-:W-:Y:S01]  /*0570*/  FADD R6, R7, R6 ;  /* 0x0000000607067221 */ /* 0x000fe20000000000 */
[----:B------:R-:W-:Y:S01]  /*0580*/  FADD R15, R15, R14 ;  /* 0x0000000e0f0f7221 */ /* 0x000fe20000000000 */
[----:B------:R-:W-:-:S03]  /*0590*/  FADD R18, R18, R3 ;  /* 0x0000000312127221 */ /* 0x000fc60000000000 */
[----:B------:R-:W-:Y:S01]  /*05a0*/  FADD R6, R6, R15 ;  /* 0x0000000f06067221 */ /* 0x000fe20000000000 */
[----:B------:R-:W-:-:S04]  /*05b0*/  FADD R19, R19, R18 ;  /* 0x0000001213137221 */ /* 0x000fc80000000000 */
[----:B------:R-:W-:Y:S01]  /*05c0*/  FADD R3, R6, R19 ;  /* 0x0000001306037221 */ /* 0x000fe20000000000 */
[----:B------:R-:W-:Y:S06]  /*05d0*/  @!P0 BRA `(.L_x_18) ;  /* 0xfffffffc00948947 */ /* 0x000fec000383ffff */
.L_x_14:
[----:B------:R-:W-:Y:S05]  /*05e0*/  BSYNC.RECONVERGENT B0 ;  /* 0x0000000000007941 */ /* 0x000fea0003800200 */
.L_x_13:
[----:B------:R-:W-:Y:S01]  /*05f0*/  IMAD R5, R20, 0x4, R21 ;  /* 0x0000000414057824 */ /* 0x000fe200078e0215 */
[----:B------:R-:W-:Y:S04]  /*0600*/  BSSY.RECONVERGENT B0, `(.L_x_19) ;  /* 0x000003d000007945 */ /* 0x000fe80003800200 */
[----:B------:R-:W-:-:S13]  /*0610*/  ISETP.GE.AND P0, PT, R5, R23, PT ;  /* 0x000000170500720c */ /* 0x000fda0003f06270 */
[----:B------:R-:W-:Y:S05]  /*0620*/  @P0 BRA `(.L_x_20) ;  /* 0x0000000000e80947 */ /* 0x000fea0003800000 */
[----:B------:R-:W0:Y:S01]  /*0630*/  I2F.U32.RP R10, R0 ;  /* 0x00000000000a7306 */ /* 0x000e220000209000 */
[C---:B------:R-:W-:Y:S01]  /*0640*/  IMAD.IADD R4, R0.reuse, 0x1, R5 ;  /* 0x0000000100047824 */ /* 0x040fe200078e0205 */
[----:B------:R-:W-:Y:S01]  /*0650*/  IADD3 R11, PT, PT, RZ, -R0, RZ ;  /* 0x80000000ff0b7210 */ /* 0x000fe20007ffe0ff */
[----:B------:R-:W-:Y:S01]  /*0660*/  BSSY.RECONVERGENT B1, `(.L_x_21) ;  /* 0x0000025000017945 */ /* 0x000fe20003800200 */
[----:B------:R-:W-:Y:S02]  /*0670*/  ISETP.NE.U32.AND P2, PT, R0, RZ, PT ;  /* 0x000000ff0000720c */ /* 0x000fe40003f45070 */
[CC--:B------:R-:W-:Y:S02]  /*0680*/  ISETP.GE.AND P0, PT, R4.reuse, R23.reuse, PT ;  /* 0x000000170400720c */ /* 0x0c0fe40003f06270 */
[----:B------:R-:W-:Y:S02]  /*0690*/  VIMNMX R9, PT, PT, R4, R23, !PT ;  /* 0x0000001704097248 */ /* 0x000fe40007fe0100 */
[----:B------:R-:W-:-:S04]  /*06a0*/  SEL R8, RZ, 0x1, P0 ;  /* 0x00000001ff087807 */ /* 0x000fc80000000000 */
[----:B------:R-:W-:Y:S01]  /*06b0*/  IADD3 R9, PT, PT, R9, -R4, -R8 ;  /* 0x8000000409097210 */ /* 0x000fe20007ffe808 */
[----:B0-----:R-:W0:Y:S02]  /*06c0*/  MUFU.RCP R10, R10 ;  /* 0x0000000a000a7308 */ /* 0x001e240000001000 */
[----:B0-----:R-:W-:-:S06]  /*06d0*/  IADD3 R6, PT, PT, R10, 0xffffffe, RZ ;  /* 0x0ffffffe0a067810 */ /* 0x001fcc0007ffe0ff */
[----:B------:R0:W1:Y:S02]  /*06e0*/  F2I.FTZ.U32.TRUNC.NTZ R7, R6 ;  /* 0x0000000600077305 */ /* 0x000064000021f000 */
[----:B0-----:R-:W-:Y:S02]  /*06f0*/  HFMA2 R6, -RZ, RZ, 0, 0 ;  /* 0x00000000ff067431 */ /* 0x001fe400000001ff */
[----:B-1----:R-:W-:-:S04]  /*0700*/  IMAD R11, R11, R7, RZ ;  /* 0x000000070b0b7224 */ /* 0x002fc800078e02ff */
[----:B------:R-:W-:-:S06]  /*0710*/  IMAD.HI.U32 R10, R7, R11, R6 ;  /* 0x0000000b070a7227 */ /* 0x000fcc00078e0006 */
[----:B------:R-:W-:-:S05]  /*0720*/  IMAD.HI.U32 R7, R10, R9, RZ ;  /* 0x000000090a077227 */ /* 0x000fca00078e00ff */
[----:B------:R-:W-:-:S05]  /*0730*/  IADD3 R4, PT, PT, -R7, RZ, RZ ;  /* 0x000000ff07047210 */ /* 0x000fca0007ffe1ff */
[----:B------:R-:W-:-:S05]  /*0740*/  IMAD R9, R0, R4, R9 ;  /* 0x0000000400097224 */ /* 0x000fca00078e0209 */
[----:B------:R-:W-:-:S13]  /*0750*/  ISETP.GE.U32.AND P0, PT, R9, R0, PT ;  /* 0x000000000900720c */ /* 0x000fda0003f06070 */
[----:B------:R-:W-:Y:S01]  /*0760*/  @P0 IMAD.IADD R9, R9, 0x1, -R0 ;  /* 0x0000000109090824 */ /* 0x000fe200078e0a00 */
[----:B------:R-:W-:-:S04]  /*0770*/  @P0 IADD3 R7, PT, PT, R7, 0x1, RZ ;  /* 0x0000000107070810 */ /* 0x000fc80007ffe0ff */
[----:B------:R-:W-:-:S13]  /*0780*/  ISETP.GE.U32.AND P1, PT, R9, R0, PT ;  /* 0x000000000900720c */ /* 0x000fda0003f26070 */
[----:B------:R-:W-:Y:S02]  /*0790*/  @P1 IADD3 R7, PT, PT, R7, 0x1, RZ ;  /* 0x0000000107071810 */ /* 0x000fe40007ffe0ff */
[----:B------:R-:W-:-:S05]  /*07a0*/  @!P2 LOP3.LUT R7, RZ, R0, RZ, 0x33, !PT ;  /* 0x00000000ff07a212 */ /* 0x000fca00078e33ff */
[----:B------:R-:W-:-:S05]  /*07b0*/  IMAD.IADD R4, R8, 0x1, R7 ;  /* 0x0000000108047824 */ /* 0x000fca00078e0207 */
[C---:B------:R-:W-:Y:S02]  /*07c0*/  LOP3.LUT R6, R4.reuse, 0x3, RZ, 0xc0, !PT ;  /* 0x0000000304067812 */ /* 0x040fe400078ec0ff */
[----:B------:R-:W-:Y:S02]  /*07d0*/  ISETP.GE.U32.AND P1, PT, R4, 0x3, PT ;  /* 0x000000030400780c */ /* 0x000fe40003f26070 */
[----:B------:R-:W-:-:S13]  /*07e0*/  ISETP.NE.AND P0, PT, R6, 0x3, PT ;  /* 0x000000030600780c */ /* 0x000fda0003f05270 */
[----:B------:R-:W-:Y:S05]  /*07f0*/  @!P0 BRA `(.L_x_22) ;  /* 0x00000000002c8947 */ /* 0x000fea0003800000 */
[----:B------:R-:W0:Y:S01]  /*0800*/  LDC.64 R8, c[0x0][0x380] ;  /* 0x0000e000ff087b82 */ /* 0x000e220000000a00 */
[----:B------:R-:W-:-:S04]  /*0810*/  IADD3 R4, PT, PT, R4, 0x1, RZ ;  /* 0x0000000104047810 */ /* 0x000fc80007ffe0ff */
[----:B------:R-:W-:-:S04]  /*0820*/  LOP3.LUT R4, R4, 0x3, RZ, 0xc0, !PT ;  /* 0x0000000304047812 */ /* 0x000fc800078ec0ff */
[----:B------:R-:W-:-:S07]  /*0830*/  IADD3 R4, PT, PT, -R4, RZ, RZ ;  /* 0x000000ff04047210 */ /* 0x000fce0007ffe1ff */
.L_x_23:
[----:B0-----:R-:W-:-:S06]  /*0840*/  IMAD.WIDE R6, R5, 0x4, R8 ;  /* 0x0000000405067825 */ /* 0x001fcc00078e0208 */
[----:B------:R-:W2:Y:S01]  /*0850*/  LDG.E.CONSTANT R6, desc[UR4][R6.64] ;  /* 0x0000000406067981 */ /* 0x000ea2000c1e9900 */
[----:B------:R-:W-:Y:S01]  /*0860*/  VIADD R4, R4, 0x1 ;  /* 0x0000000104047836 */ /* 0x000fe20000000000 */
[----:B------:R-:W-:-:S04]  /*0870*/  IADD3 R5, PT, PT, R0, R5, RZ ;  /* 0x0000000500057210 */ /* 0x000fc80007ffe0ff */
[----:B------:R-:W-:Y:S01]  /*0880*/  ISETP.NE.AND P0, PT, R4, RZ, PT ;  /* 0x000000ff0400720c */ /* 0x000fe20003f05270 */
[----:B--2---:R-:W-:-:S12]  /*0890*/  FADD R3, R6, R3 ;  /* 0x0000000306037221 */ /* 0x004fd80000000000 */
[----:B------:R-:W-:Y:S05]  /*08a0*/  @P0 BRA `(.L_x_23) ;  /* 0xfffffffc00e40947 */ /* 0x000fea000383ffff */
.L_x_22:
[----:B------:R-:W-:Y:S05]  /*08b0*/  BSYNC.RECONVERGENT B1 ;  /* 0x0000000000017941 */ /* 0x000fea0003800200 */
.L_x_21:
[----:B------:R-:W-:Y:S05]  /*08c0*/  @!P1 BRA `(.L_x_20) ;  /* 0x0000000000409947 */ /* 0x000fea0003800000 */
.L_x_24:
[----:B------:R-:W0:Y:S02]  /*08d0*/  LDC.64 R6, c[0x0][0x380] ;  /* 0x0000e000ff067b82 */ /* 0x000e240000000a00 */
[----:B0-----:R-:W-:-:S04]  /*08e0*/  IMAD.WIDE R12, R5, 0x4, R6 ;  /* 0x00000004050c7825 */ /* 0x001fc800078e0206 */
[C---:B------:R-:W-:Y:S02]  /*08f0*/  IMAD.WIDE R6, R0.reuse, 0x4, R12 ;  /* 0x0000000400067825 */ /* 0x040fe400078e020c */
[----:B------:R-:W2:Y:S02]  /*0900*/  LDG.E.CONSTANT R12, desc[UR4][R12.64] ;  /* 0x000000040c0c7981 */ /* 0x000ea4000c1e9900 */
[C---:B------:R-:W-:Y:S02]  /*0910*/  IMAD.WIDE R8, R0.reuse, 0x4, R6 ;  /* 0x0000000400087825 */ /* 0x040fe400078e0206 */
[----:B------:R-:W3:Y:S02]  /*0920*/  LDG.E.CONSTANT R6, desc[UR4][R6.64] ;  /* 0x0000000406067981 */ /* 0x000ee4000c1e9900 */
[C---:B------:R-:W-:Y:S02]  /*0930*/  IMAD.WIDE R10, R0.reuse, 0x4, R8 ;  /* 0x00000004000a7825 */ /* 0x040fe400078e0208 */
[----:B------:R-:W4:Y:S04]  /*0940*/  LDG.E.CONSTANT R8, desc[UR4][R8.64] ;  /* 0x0000000408087981 */ /* 0x000f28000c1e9900 */
[----:B------:R-:W5:Y:S01]  /*0950*/  LDG.E.CONSTANT R10, desc[UR4][R10.64] ;  /* 0x000000040a0a7981 */ /* 0x000f62000c1e9900 */
[----:B------:R-:W-:-:S04]  /*0960*/  LEA R5, R0, R5, 0x2 ;  /* 0x0000000500057211 */ /* 0x000fc800078e10ff */
[----:B------:R-:W-:Y:S01]  /*0970*/  ISETP.GE.AND P0, PT, R5, R23, PT ;  /* 0x000000170500720c */ /* 0x000fe20003f06270 */
[----:B--2---:R-:W-:-:S04]  /*0980*/  FADD R3, R12, R3 ;  /* 0x000000030c037221 */ /* 0x004fc80000000000 */
[----:B---3--:R-:W-:-:S04]  /*0990*/  FADD R3, R3, R6 ;  /* 0x0000000603037221 */ /* 0x008fc80000000000 */
[----:B----4-:R-:W-:-:S04]  /*09a0*/  FADD R3, R3, R8 ;  /* 0x0000000803037221 */ /* 0x010fc80000000000 */
[----:B-----5:R-:W-:Y:S01]  /*09b0*/  FADD R3, R3, R10 ;  /* 0x0000000a03037221 */ /* 0x020fe20000000000 */
[----:B------:R-:W-:Y:S06]  /*09c0*/  @!P0 BRA `(.L_x_24) ;  /* 0xfffffffc00c08947 */ /* 0x000fec000383ffff */
.L_x_20:
[----:B------:R-:W-:Y:S05]  /*09d0*/  BSYNC.RECONVERGENT B0 ;  /* 0x0000000000007941 */ /* 0x000fea0003800200 */
.L_x_19:
        /* <DEDUP_REMOVED lines=9> */
[----:B-1----:R-:W-:-:S05]  /*0a70*/  @!P0 LEA R8, R9, R8, 0x18 ;  /* 0x0000000809088211 */ /* 0x002fca00078ec0ff */
[----:B------:R-:W-:Y:S02]  /*0a80*/  @!P0 IMAD.IADD R3, R3, 0x1, R8 ;  /* 0x0000000103038824 */ /* 0x000fe400078e0208 */
        /* <DEDUP_REMOVED lines=33> */
.L_x_25:
        /* <DEDUP_REMOVED lines=14> */
.L_x_27:


//--------------------- .nv.shared._Z16compute_variancePKffPfi --------------------------
	.section	.nv.shared._Z16compute_variancePKffPfi,"aw",@nobits
	.sectionflags	@""
	.align	16
	.zero		1024


//--------------------- .nv.shared.reserved.0     --------------------------
	.section	.nv.shared.reserved.0,"aw",@nobits
	.weak		__nv_reservedSMEM_offset_0_alias
	.size		__nv_reservedSMEM_offset_0_alias, 0, 64
	.other		__nv_reservedSMEM_offset_0_alias,@"STO_CUDA_RESERVED_SHARED STV_DEFAULT"
__nv_reservedSMEM_offset_0_alias:
	.zero		0
	.zero		64


//--------------------- .nv.shared._Z11compute_sumPKfPfi --------------------------
	.section	.nv.shared._Z11compute_sumPKfPfi,"aw",@nobits
	.sectionflags	@""
	.align	16
	.zero		1024


//--------------------- .nv.constant0._Z16compute_variancePKffPfi --------------------------
	.section	.nv.constant0._Z16compute_variancePKffPfi,"a",@progbits
	.sectionflags	@""
	.align	4
.nv.constant0._Z16compute_variancePKffPfi:
	.zero		924


//--------------------- .nv.constant0._Z11compute_sumPKfPfi --------------------------
	.section	.nv.constant0._Z11compute_sumPKfPfi,"a",@progbits
	.sectionflags	@""
	.align	4
.nv.constant0._Z11compute_sumPKfPfi:
	.zero		916


//--------------------- SYMBOLS --------------------------

	.type		.nv.reservedSmem.offset0,@object
	.size		.nv.reservedSmem.offset0,0x4
	.type		.nv.reservedSmem.cap,@object
	.size		.nv.reservedSmem.cap,0x4
